//
// Generated by NVIDIA NVVM Compiler
//
// Compiler Build ID: CL-36424714
// Cuda compilation tools, release 13.0, V13.0.88
// Based on NVVM 20.0.0
//

.version 9.0
.target sm_100
.address_size 64

	// .globl	_Z24compute_distances_kernelPKdS0_Pdii

.visible .entry _Z24compute_distances_kernelPKdS0_Pdii(
	.param .u64 .ptr .align 1 _Z24compute_distances_kernelPKdS0_Pdii_param_0,
	.param .u64 .ptr .align 1 _Z24compute_distances_kernelPKdS0_Pdii_param_1,
	.param .u64 .ptr .align 1 _Z24compute_distances_kernelPKdS0_Pdii_param_2,
	.param .u32 _Z24compute_distances_kernelPKdS0_Pdii_param_3,
	.param .u32 _Z24compute_distances_kernelPKdS0_Pdii_param_4
)
{
	.reg .pred 	%p<11>;
	.reg .b32 	%r<48>;
	.reg .b64 	%rd<31>;
	.reg .b64 	%fd<142>;

	ld.param.u64 	%rd11, [_Z24compute_distances_kernelPKdS0_Pdii_param_0];
	ld.param.u64 	%rd12, [_Z24compute_distances_kernelPKdS0_Pdii_param_1];
	ld.param.u64 	%rd10, [_Z24compute_distances_kernelPKdS0_Pdii_param_2];
	ld.param.u32 	%r27, [_Z24compute_distances_kernelPKdS0_Pdii_param_3];
	ld.param.u32 	%r26, [_Z24compute_distances_kernelPKdS0_Pdii_param_4];
	cvta.to.global.u64 	%rd1, %rd12;
	cvta.to.global.u64 	%rd2, %rd11;
	mov.u32 	%r28, %ctaid.x;
	mov.u32 	%r29, %ntid.x;
	mov.u32 	%r30, %tid.x;
	mad.lo.s32 	%r1, %r28, %r29, %r30;
	mov.u32 	%r31, %ctaid.y;
	mov.u32 	%r32, %ntid.y;
	mov.u32 	%r33, %tid.y;
	mad.lo.s32 	%r34, %r31, %r32, %r33;
	max.s32 	%r35, %r1, %r34;
	setp.ge.s32 	%p1, %r35, %r27;
	@%p1 bra 	$L__BB0_15;
	mul.lo.s32 	%r3, %r27, %r1;
	setp.lt.s32 	%p2, %r26, 1;
	mov.f64 	%fd141, 0d0000000000000000;
	@%p2 bra 	$L__BB0_14;
	add.s32 	%r37, %r3, %r34;
	mul.lo.s32 	%r4, %r37, %r26;
	and.b32  	%r5, %r26, 15;
	setp.lt.u32 	%p3, %r26, 16;
	mov.f64 	%fd141, 0d0000000000000000;
	mov.b32 	%r44, 0;
	@%p3 bra 	$L__BB0_5;
	and.b32  	%r44, %r26, 2147483632;
	neg.s32 	%r42, %r44;
	add.s64 	%rd3, %rd2, 64;
	add.s64 	%rd29, %rd1, 64;
	mov.f64 	%fd141, 0d0000000000000000;
	mov.u32 	%r41, %r4;
$L__BB0_4:
	.pragma "nounroll";
	mul.wide.s32 	%rd13, %r41, 8;
	add.s64 	%rd14, %rd3, %rd13;
	ld.global.f64 	%fd18, [%rd14+-64];
	ld.global.f64 	%fd19, [%rd29+-64];
	sub.f64 	%fd20, %fd18, %fd19;
	fma.rn.f64 	%fd21, %fd20, %fd20, %fd141;
	ld.global.f64 	%fd22, [%rd14+-56];
	ld.global.f64 	%fd23, [%rd29+-56];
	sub.f64 	%fd24, %fd22, %fd23;
	fma.rn.f64 	%fd25, %fd24, %fd24, %fd21;
	ld.global.f64 	%fd26, [%rd14+-48];
	ld.global.f64 	%fd27, [%rd29+-48];
	sub.f64 	%fd28, %fd26, %fd27;
	fma.rn.f64 	%fd29, %fd28, %fd28, %fd25;
	ld.global.f64 	%fd30, [%rd14+-40];
	ld.global.f64 	%fd31, [%rd29+-40];
	sub.f64 	%fd32, %fd30, %fd31;
	fma.rn.f64 	%fd33, %fd32, %fd32, %fd29;
	ld.global.f64 	%fd34, [%rd14+-32];
	ld.global.f64 	%fd35, [%rd29+-32];
	sub.f64 	%fd36, %fd34, %fd35;
	fma.rn.f64 	%fd37, %fd36, %fd36, %fd33;
	ld.global.f64 	%fd38, [%rd14+-24];
	ld.global.f64 	%fd39, [%rd29+-24];
	sub.f64 	%fd40, %fd38, %fd39;
	fma.rn.f64 	%fd41, %fd40, %fd40, %fd37;
	ld.global.f64 	%fd42, [%rd14+-16];
	ld.global.f64 	%fd43, [%rd29+-16];
	sub.f64 	%fd44, %fd42, %fd43;
	fma.rn.f64 	%fd45, %fd44, %fd44, %fd41;
	ld.global.f64 	%fd46, [%rd14+-8];
	ld.global.f64 	%fd47, [%rd29+-8];
	sub.f64 	%fd48, %fd46, %fd47;
	fma.rn.f64 	%fd49, %fd48, %fd48, %fd45;
	ld.global.f64 	%fd50, [%rd14];
	ld.global.f64 	%fd51, [%rd29];
	sub.f64 	%fd52, %fd50, %fd51;
	fma.rn.f64 	%fd53, %fd52, %fd52, %fd49;
	ld.global.f64 	%fd54, [%rd14+8];
	ld.global.f64 	%fd55, [%rd29+8];
	sub.f64 	%fd56, %fd54, %fd55;
	fma.rn.f64 	%fd57, %fd56, %fd56, %fd53;
	ld.global.f64 	%fd58, [%rd14+16];
	ld.global.f64 	%fd59, [%rd29+16];
	sub.f64 	%fd60, %fd58, %fd59;
	fma.rn.f64 	%fd61, %fd60, %fd60, %fd57;
	ld.global.f64 	%fd62, [%rd14+24];
	ld.global.f64 	%fd63, [%rd29+24];
	sub.f64 	%fd64, %fd62, %fd63;
	fma.rn.f64 	%fd65, %fd64, %fd64, %fd61;
	ld.global.f64 	%fd66, [%rd14+32];
	ld.global.f64 	%fd67, [%rd29+32];
	sub.f64 	%fd68, %fd66, %fd67;
	fma.rn.f64 	%fd69, %fd68, %fd68, %fd65;
	ld.global.f64 	%fd70, [%rd14+40];
	ld.global.f64 	%fd71, [%rd29+40];
	sub.f64 	%fd72, %fd70, %fd71;
	fma.rn.f64 	%fd73, %fd72, %fd72, %fd69;
	ld.global.f64 	%fd74, [%rd14+48];
	ld.global.f64 	%fd75, [%rd29+48];
	sub.f64 	%fd76, %fd74, %fd75;
	fma.rn.f64 	%fd77, %fd76, %fd76, %fd73;
	ld.global.f64 	%fd78, [%rd14+56];
	ld.global.f64 	%fd79, [%rd29+56];
	sub.f64 	%fd80, %fd78, %fd79;
	fma.rn.f64 	%fd141, %fd80, %fd80, %fd77;
	add.s32 	%r42, %r42, 16;
	add.s32 	%r41, %r41, 16;
	add.s64 	%rd29, %rd29, 128;
	setp.ne.s32 	%p4, %r42, 0;
	@%p4 bra 	$L__BB0_4;
$L__BB0_5:
	setp.eq.s32 	%p5, %r5, 0;
	@%p5 bra 	$L__BB0_14;
	and.b32  	%r13, %r26, 7;
	setp.lt.u32 	%p6, %r5, 8;
	@%p6 bra 	$L__BB0_8;
	add.s32 	%r38, %r4, %r44;
	mul.wide.s32 	%rd15, %r38, 8;
	add.s64 	%rd16, %rd2, %rd15;
	ld.global.f64 	%fd82, [%rd16];
	mul.wide.u32 	%rd17, %r44, 8;
	add.s64 	%rd18, %rd1, %rd17;
	ld.global.f64 	%fd83, [%rd18];
	sub.f64 	%fd84, %fd82, %fd83;
	fma.rn.f64 	%fd85, %fd84, %fd84, %fd141;
	ld.global.f64 	%fd86, [%rd16+8];
	ld.global.f64 	%fd87, [%rd18+8];
	sub.f64 	%fd88, %fd86, %fd87;
	fma.rn.f64 	%fd89, %fd88, %fd88, %fd85;
	ld.global.f64 	%fd90, [%rd16+16];
	ld.global.f64 	%fd91, [%rd18+16];
	sub.f64 	%fd92, %fd90, %fd91;
	fma.rn.f64 	%fd93, %fd92, %fd92, %fd89;
	ld.global.f64 	%fd94, [%rd16+24];
	ld.global.f64 	%fd95, [%rd18+24];
	sub.f64 	%fd96, %fd94, %fd95;
	fma.rn.f64 	%fd97, %fd96, %fd96, %fd93;
	ld.global.f64 	%fd98, [%rd16+32];
	ld.global.f64 	%fd99, [%rd18+32];
	sub.f64 	%fd100, %fd98, %fd99;
	fma.rn.f64 	%fd101, %fd100, %fd100, %fd97;
	ld.global.f64 	%fd102, [%rd16+40];
	ld.global.f64 	%fd103, [%rd18+40];
	sub.f64 	%fd104, %fd102, %fd103;
	fma.rn.f64 	%fd105, %fd104, %fd104, %fd101;
	ld.global.f64 	%fd106, [%rd16+48];
	ld.global.f64 	%fd107, [%rd18+48];
	sub.f64 	%fd108, %fd106, %fd107;
	fma.rn.f64 	%fd109, %fd108, %fd108, %fd105;
	ld.global.f64 	%fd110, [%rd16+56];
	ld.global.f64 	%fd111, [%rd18+56];
	sub.f64 	%fd112, %fd110, %fd111;
	fma.rn.f64 	%fd141, %fd112, %fd112, %fd109;
	add.s32 	%r44, %r44, 8;
$L__BB0_8:
	setp.eq.s32 	%p7, %r13, 0;
	@%p7 bra 	$L__BB0_14;
	and.b32  	%r16, %r26, 3;
	setp.lt.u32 	%p8, %r13, 4;
	@%p8 bra 	$L__BB0_11;
	add.s32 	%r39, %r4, %r44;
	mul.wide.s32 	%rd19, %r39, 8;
	add.s64 	%rd20, %rd2, %rd19;
	ld.global.f64 	%fd114, [%rd20];
	mul.wide.u32 	%rd21, %r44, 8;
	add.s64 	%rd22, %rd1, %rd21;
	ld.global.f64 	%fd115, [%rd22];
	sub.f64 	%fd116, %fd114, %fd115;
	fma.rn.f64 	%fd117, %fd116, %fd116, %fd141;
	ld.global.f64 	%fd118, [%rd20+8];
	ld.global.f64 	%fd119, [%rd22+8];
	sub.f64 	%fd120, %fd118, %fd119;
	fma.rn.f64 	%fd121, %fd120, %fd120, %fd117;
	ld.global.f64 	%fd122, [%rd20+16];
	ld.global.f64 	%fd123, [%rd22+16];
	sub.f64 	%fd124, %fd122, %fd123;
	fma.rn.f64 	%fd125, %fd124, %fd124, %fd121;
	ld.global.f64 	%fd126, [%rd20+24];
	ld.global.f64 	%fd127, [%rd22+24];
	sub.f64 	%fd128, %fd126, %fd127;
	fma.rn.f64 	%fd141, %fd128, %fd128, %fd125;
	add.s32 	%r44, %r44, 4;
$L__BB0_11:
	setp.eq.s32 	%p9, %r16, 0;
	@%p9 bra 	$L__BB0_14;
	mul.wide.u32 	%rd23, %r44, 8;
	add.s64 	%rd30, %rd1, %rd23;
	add.s32 	%r47, %r44, %r4;
	neg.s32 	%r46, %r16;
$L__BB0_13:
	.pragma "nounroll";
	mul.wide.s32 	%rd24, %r47, 8;
	add.s64 	%rd25, %rd2, %rd24;
	ld.global.f64 	%fd129, [%rd25];
	ld.global.f64 	%fd130, [%rd30];
	sub.f64 	%fd131, %fd129, %fd130;
	fma.rn.f64 	%fd141, %fd131, %fd131, %fd141;
	add.s64 	%rd30, %rd30, 8;
	add.s32 	%r47, %r47, 1;
	add.s32 	%r46, %r46, 1;
	setp.ne.s32 	%p10, %r46, 0;
	@%p10 bra 	$L__BB0_13;
$L__BB0_14:
	sqrt.rn.f64 	%fd132, %fd141;
	add.s32 	%r40, %r3, %r34;
	cvta.to.global.u64 	%rd26, %rd10;
	mul.wide.s32 	%rd27, %r40, 8;
	add.s64 	%rd28, %rd26, %rd27;
	st.global.f64 	[%rd28], %fd132;
$L__BB0_15:
	ret;

}
	// .globl	_Z15find_min_kernelPKdiPdPiS2_
.visible .entry _Z15find_min_kernelPKdiPdPiS2_(
	.param .u64 .ptr .align 1 _Z15find_min_kernelPKdiPdPiS2__param_0,
	.param .u32 _Z15find_min_kernelPKdiPdPiS2__param_1,
	.param .u64 .ptr .align 1 _Z15find_min_kernelPKdiPdPiS2__param_2,
	.param .u64 .ptr .align 1 _Z15find_min_kernelPKdiPdPiS2__param_3,
	.param .u64 .ptr .align 1 _Z15find_min_kernelPKdiPdPiS2__param_4
)
{


	ret;

}
	// .globl	_Z21update_weights_kernelPdPKdiidiii
.visible .entry _Z21update_weights_kernelPdPKdiidiii(
	.param .u64 .ptr .align 1 _Z21update_weights_kernelPdPKdiidiii_param_0,
	.param .u64 .ptr .align 1 _Z21update_weights_kernelPdPKdiidiii_param_1,
	.param .u32 _Z21update_weights_kernelPdPKdiidiii_param_2,
	.param .u32 _Z21update_weights_kernelPdPKdiidiii_param_3,
	.param .f64 _Z21update_weights_kernelPdPKdiidiii_param_4,
	.param .u32 _Z21update_weights_kernelPdPKdiidiii_param_5,
	.param .u32 _Z21update_weights_kernelPdPKdiidiii_param_6,
	.param .u32 _Z21update_weights_kernelPdPKdiidiii_param_7
)
{
	.reg .pred 	%p<27>;
	.reg .b32 	%r<71>;
	.reg .b32 	%f<3>;
	.reg .b64 	%rd<24>;
	.reg .b64 	%fd<92>;

	ld.param.u64 	%rd7, [_Z21update_weights_kernelPdPKdiidiii_param_0];
	ld.param.u64 	%rd8, [_Z21update_weights_kernelPdPKdiidiii_param_1];
	ld.param.u32 	%r21, [_Z21update_weights_kernelPdPKdiidiii_param_2];
	ld.param.u32 	%r22, [_Z21update_weights_kernelPdPKdiidiii_param_3];
	ld.param.f64 	%fd7, [_Z21update_weights_kernelPdPKdiidiii_param_4];
	ld.param.u32 	%r23, [_Z21update_weights_kernelPdPKdiidiii_param_5];
	ld.param.u32 	%r24, [_Z21update_weights_kernelPdPKdiidiii_param_6];
	ld.param.u32 	%r25, [_Z21update_weights_kernelPdPKdiidiii_param_7];
	cvta.to.global.u64 	%rd1, %rd7;
	cvta.to.global.u64 	%rd2, %rd8;
	mov.u32 	%r26, %ctaid.x;
	mov.u32 	%r27, %ntid.x;
	mov.u32 	%r28, %tid.x;
	mad.lo.s32 	%r29, %r26, %r27, %r28;
	mov.u32 	%r30, %ctaid.y;
	mov.u32 	%r31, %ntid.y;
	mov.u32 	%r32, %tid.y;
	mad.lo.s32 	%r2, %r30, %r31, %r32;
	setp.lt.s32 	%p4, %r21, %r23;
	sub.s32 	%r33, %r21, %r23;
	selp.b32 	%r34, 0, %r33, %p4;
	add.s32 	%r35, %r23, %r21;
	setp.gt.s32 	%p5, %r24, %r35;
	add.s32 	%r36, %r35, 1;
	selp.b32 	%r37, %r36, %r24, %p5;
	setp.lt.s32 	%p6, %r29, %r34;
	setp.ge.s32 	%p7, %r29, %r37;
	or.pred  	%p8, %p6, %p7;
	mov.pred 	%p26, -1;
	@%p8 bra 	$L__BB2_2;
	setp.ge.s32 	%p9, %r22, %r23;
	sub.s32 	%r39, %r22, %r23;
	setp.gt.s32 	%p10, %r39, %r2;
	and.pred  	%p26, %p9, %p10;
$L__BB2_2:
	add.s32 	%r40, %r23, %r22;
	add.s32 	%r41, %r40, 1;
	setp.gt.s32 	%p11, %r24, %r40;
	selp.b32 	%r42, %r41, %r24, %p11;
	setp.ge.s32 	%p12, %r2, %r42;
	or.pred  	%p13, %p26, %p12;
	@%p13 bra 	$L__BB2_18;
	sub.s32 	%r44, %r21, %r29;
	mul.lo.s32 	%r45, %r44, %r44;
	sub.s32 	%r46, %r22, %r2;
	mad.lo.s32 	%r47, %r46, %r46, %r45;
	cvt.rn.f64.u32 	%fd8, %r47;
	neg.f64 	%fd9, %fd8;
	add.f64 	%fd10, %fd7, %fd7;
	mul.f64 	%fd11, %fd7, %fd10;
	div.rn.f64 	%fd1, %fd9, %fd11;
	fma.rn.f64 	%fd12, %fd1, 0d3FF71547652B82FE, 0d4338000000000000;
	{
	.reg .b32 %temp; 
	mov.b64 	{%r3, %temp}, %fd12;
	}
	mov.f64 	%fd13, 0dC338000000000000;
	add.rn.f64 	%fd14, %fd12, %fd13;
	fma.rn.f64 	%fd15, %fd14, 0dBFE62E42FEFA39EF, %fd1;
	fma.rn.f64 	%fd16, %fd14, 0dBC7ABC9E3B39803F, %fd15;
	fma.rn.f64 	%fd17, %fd16, 0d3E5ADE1569CE2BDF, 0d3E928AF3FCA213EA;
	fma.rn.f64 	%fd18, %fd17, %fd16, 0d3EC71DEE62401315;
	fma.rn.f64 	%fd19, %fd18, %fd16, 0d3EFA01997C89EB71;
	fma.rn.f64 	%fd20, %fd19, %fd16, 0d3F2A01A014761F65;
	fma.rn.f64 	%fd21, %fd20, %fd16, 0d3F56C16C1852B7AF;
	fma.rn.f64 	%fd22, %fd21, %fd16, 0d3F81111111122322;
	fma.rn.f64 	%fd23, %fd22, %fd16, 0d3FA55555555502A1;
	fma.rn.f64 	%fd24, %fd23, %fd16, 0d3FC5555555555511;
	fma.rn.f64 	%fd25, %fd24, %fd16, 0d3FE000000000000B;
	fma.rn.f64 	%fd26, %fd25, %fd16, 0d3FF0000000000000;
	fma.rn.f64 	%fd27, %fd26, %fd16, 0d3FF0000000000000;
	{
	.reg .b32 %temp; 
	mov.b64 	{%r4, %temp}, %fd27;
	}
	{
	.reg .b32 %temp; 
	mov.b64 	{%temp, %r5}, %fd27;
	}
	shl.b32 	%r48, %r3, 20;
	add.s32 	%r49, %r48, %r5;
	mov.b64 	%fd91, {%r4, %r49};
	{
	.reg .b32 %temp; 
	mov.b64 	{%temp, %r50}, %fd1;
	}
	mov.b32 	%f2, %r50;
	abs.f32 	%f1, %f2;
	setp.lt.f32 	%p14, %f1, 0f4086232B;
	@%p14 bra 	$L__BB2_6;
	setp.lt.f64 	%p15, %fd1, 0d0000000000000000;
	add.f64 	%fd28, %fd1, 0d7FF0000000000000;
	selp.f64 	%fd91, 0d0000000000000000, %fd28, %p15;
	setp.geu.f32 	%p16, %f1, 0f40874800;
	@%p16 bra 	$L__BB2_6;
	shr.u32 	%r51, %r3, 31;
	add.s32 	%r52, %r3, %r51;
	shr.s32 	%r53, %r52, 1;
	shl.b32 	%r54, %r53, 20;
	add.s32 	%r55, %r5, %r54;
	mov.b64 	%fd29, {%r4, %r55};
	sub.s32 	%r56, %r3, %r53;
	shl.b32 	%r57, %r56, 20;
	add.s32 	%r58, %r57, 1072693248;
	mov.b32 	%r59, 0;
	mov.b64 	%fd30, {%r59, %r58};
	mul.f64 	%fd91, %fd30, %fd29;
$L__BB2_6:
	mul.lo.s32 	%r6, %r24, %r29;
	setp.lt.s32 	%p17, %r25, 1;
	@%p17 bra 	$L__BB2_18;
	add.s32 	%r61, %r6, %r2;
	mul.lo.s32 	%r7, %r61, %r25;
	mul.f64 	%fd6, %fd7, %fd91;
	and.b32  	%r8, %r25, 7;
	setp.lt.u32 	%p18, %r25, 8;
	mov.b32 	%r69, 0;
	@%p18 bra 	$L__BB2_10;
	and.b32  	%r69, %r25, 2147483640;
	neg.s32 	%r67, %r69;
	add.s64 	%rd3, %rd1, 32;
	add.s64 	%rd23, %rd2, 32;
	mov.u32 	%r66, %r7;
$L__BB2_9:
	.pragma "nounroll";
	mul.wide.s32 	%rd9, %r66, 8;
	add.s64 	%rd10, %rd3, %rd9;
	ld.global.f64 	%fd31, [%rd23+-32];
	ld.global.f64 	%fd32, [%rd10+-32];
	sub.f64 	%fd33, %fd31, %fd32;
	fma.rn.f64 	%fd34, %fd6, %fd33, %fd32;
	st.global.f64 	[%rd10+-32], %fd34;
	ld.global.f64 	%fd35, [%rd23+-24];
	ld.global.f64 	%fd36, [%rd10+-24];
	sub.f64 	%fd37, %fd35, %fd36;
	fma.rn.f64 	%fd38, %fd6, %fd37, %fd36;
	st.global.f64 	[%rd10+-24], %fd38;
	ld.global.f64 	%fd39, [%rd23+-16];
	ld.global.f64 	%fd40, [%rd10+-16];
	sub.f64 	%fd41, %fd39, %fd40;
	fma.rn.f64 	%fd42, %fd6, %fd41, %fd40;
	st.global.f64 	[%rd10+-16], %fd42;
	ld.global.f64 	%fd43, [%rd23+-8];
	ld.global.f64 	%fd44, [%rd10+-8];
	sub.f64 	%fd45, %fd43, %fd44;
	fma.rn.f64 	%fd46, %fd6, %fd45, %fd44;
	st.global.f64 	[%rd10+-8], %fd46;
	ld.global.f64 	%fd47, [%rd23];
	ld.global.f64 	%fd48, [%rd10];
	sub.f64 	%fd49, %fd47, %fd48;
	fma.rn.f64 	%fd50, %fd6, %fd49, %fd48;
	st.global.f64 	[%rd10], %fd50;
	ld.global.f64 	%fd51, [%rd23+8];
	ld.global.f64 	%fd52, [%rd10+8];
	sub.f64 	%fd53, %fd51, %fd52;
	fma.rn.f64 	%fd54, %fd6, %fd53, %fd52;
	st.global.f64 	[%rd10+8], %fd54;
	ld.global.f64 	%fd55, [%rd23+16];
	ld.global.f64 	%fd56, [%rd10+16];
	sub.f64 	%fd57, %fd55, %fd56;
	fma.rn.f64 	%fd58, %fd6, %fd57, %fd56;
	st.global.f64 	[%rd10+16], %fd58;
	ld.global.f64 	%fd59, [%rd23+24];
	ld.global.f64 	%fd60, [%rd10+24];
	sub.f64 	%fd61, %fd59, %fd60;
	fma.rn.f64 	%fd62, %fd6, %fd61, %fd60;
	st.global.f64 	[%rd10+24], %fd62;
	add.s32 	%r67, %r67, 8;
	add.s32 	%r66, %r66, 8;
	add.s64 	%rd23, %rd23, 64;
	setp.ne.s32 	%p19, %r67, 0;
	@%p19 bra 	$L__BB2_9;
$L__BB2_10:
	setp.eq.s32 	%p20, %r8, 0;
	@%p20 bra 	$L__BB2_18;
	and.b32  	%r16, %r25, 3;
	setp.lt.u32 	%p21, %r8, 4;
	@%p21 bra 	$L__BB2_13;
	add.s32 	%r62, %r7, %r69;
	mul.wide.s32 	%rd11, %r62, 8;
	add.s64 	%rd12, %rd1, %rd11;
	mul.wide.u32 	%rd13, %r69, 8;
	add.s64 	%rd14, %rd2, %rd13;
	ld.global.f64 	%fd63, [%rd14];
	ld.global.f64 	%fd64, [%rd12];
	sub.f64 	%fd65, %fd63, %fd64;
	fma.rn.f64 	%fd66, %fd6, %fd65, %fd64;
	st.global.f64 	[%rd12], %fd66;
	ld.global.f64 	%fd67, [%rd14+8];
	ld.global.f64 	%fd68, [%rd12+8];
	sub.f64 	%fd69, %fd67, %fd68;
	fma.rn.f64 	%fd70, %fd6, %fd69, %fd68;
	st.global.f64 	[%rd12+8], %fd70;
	ld.global.f64 	%fd71, [%rd14+16];
	ld.global.f64 	%fd72, [%rd12+16];
	sub.f64 	%fd73, %fd71, %fd72;
	fma.rn.f64 	%fd74, %fd6, %fd73, %fd72;
	st.global.f64 	[%rd12+16], %fd74;
	ld.global.f64 	%fd75, [%rd14+24];
	ld.global.f64 	%fd76, [%rd12+24];
	sub.f64 	%fd77, %fd75, %fd76;
	fma.rn.f64 	%fd78, %fd6, %fd77, %fd76;
	st.global.f64 	[%rd12+24], %fd78;
	add.s32 	%r69, %r69, 4;
$L__BB2_13:
	setp.eq.s32 	%p22, %r16, 0;
	@%p22 bra 	$L__BB2_18;
	setp.eq.s32 	%p23, %r16, 1;
	@%p23 bra 	$L__BB2_16;
	add.s32 	%r63, %r7, %r69;
	mul.wide.s32 	%rd15, %r63, 8;
	add.s64 	%rd16, %rd1, %rd15;
	mul.wide.u32 	%rd17, %r69, 8;
	add.s64 	%rd18, %rd2, %rd17;
	ld.global.f64 	%fd79, [%rd18];
	ld.global.f64 	%fd80, [%rd16];
	sub.f64 	%fd81, %fd79, %fd80;
	fma.rn.f64 	%fd82, %fd6, %fd81, %fd80;
	st.global.f64 	[%rd16], %fd82;
	ld.global.f64 	%fd83, [%rd18+8];
	ld.global.f64 	%fd84, [%rd16+8];
	sub.f64 	%fd85, %fd83, %fd84;
	fma.rn.f64 	%fd86, %fd6, %fd85, %fd84;
	st.global.f64 	[%rd16+8], %fd86;
	add.s32 	%r69, %r69, 2;
$L__BB2_16:
	and.b32  	%r64, %r25, 1;
	setp.eq.b32 	%p24, %r64, 1;
	not.pred 	%p25, %p24;
	@%p25 bra 	$L__BB2_18;
	add.s32 	%r65, %r7, %r69;
	mul.wide.s32 	%rd19, %r65, 8;
	add.s64 	%rd20, %rd1, %rd19;
	mul.wide.u32 	%rd21, %r69, 8;
	add.s64 	%rd22, %rd2, %rd21;
	ld.global.f64 	%fd87, [%rd22];
	ld.global.f64 	%fd88, [%rd20];
	sub.f64 	%fd89, %fd87, %fd88;
	fma.rn.f64 	%fd90, %fd6, %fd89, %fd88;
	st.global.f64 	[%rd20], %fd90;
$L__BB2_18:
	ret;

}


// ===== COMPILED SASS (sm_100) =====

	.target	sm_100

	.elftype	@"ET_EXEC"


//--------------------- .note.nv.tkinfo           --------------------------
	.section	.note.nv.tkinfo,"",@"SHT_NOTE"
	.sectionflags	@"SHF_NOTE_NV_TKINFO"
	.tkinfo
        /*0018*/ 	.word	0x00000002
        /*0030*/ 	.string	""
        /*0030*/ 	.string	"ptxas"
        /*0030*/ 	.string	"Cuda compilation tools, release 13.0, V13.0.88"
        /*0030*/ 	.string	"Build cuda_13.0.r13.0/compiler.36424714_0"
        /*0030*/ 	.string	"-arch sm_100 -m 64 "



//--------------------- .note.nv.cuinfo           --------------------------
	.section	.note.nv.cuinfo,"",@"SHT_NOTE"
	.sectionflags	@"SHF_NOTE_NV_CUINFO"
        /*0018*/ 	.short	0x0002
        /*001a*/ 	.short	0x0064
        /*001c*/ 	.short	0x0082
	.zero		2


//--------------------- .nv.info                  --------------------------
	.section	.nv.info,"",@"SHT_CUDA_INFO"
	.align	4


	//----- nvinfo : EIATTR_REGCOUNT
	.align		4
        /*0000*/ 	.byte	0x04, 0x2f
        /*0002*/ 	.short	(.L_1 - .L_0)
	.align		4
.L_0:
        /*0004*/ 	.word	index@(_Z24compute_distances_kernelPKdS0_Pdii)
        /*0008*/ 	.word	0x00000020


	//----- nvinfo : EIATTR_FRAME_SIZE
	.align		4
.L_1:
        /*000c*/ 	.byte	0x04, 0x11
        /*000e*/ 	.short	(.L_3 - .L_2)
	.align		4
.L_2:
        /*0010*/ 	.word	index@($__internal_1_$__cuda_sm20_dsqrt_rn_f64_mediumpath_v1)
        /*0014*/ 	.word	0x00000000


	//----- nvinfo : EIATTR_FRAME_SIZE
	.align		4
.L_3:
        /*0018*/ 	.byte	0x04, 0x11
        /*001a*/ 	.short	(.L_5 - .L_4)
	.align		4
.L_4:
        /*001c*/ 	.word	index@(_Z24compute_distances_kernelPKdS0_Pdii)
        /*0020*/ 	.word	0x00000000


	//----- nvinfo : EIATTR_REGCOUNT
	.align		4
.L_5:
        /*0024*/ 	.byte	0x04, 0x2f
        /*0026*/ 	.short	(.L_7 - .L_6)
	.align		4
.L_6:
        /*0028*/ 	.word	index@(_Z15find_min_kernelPKdiPdPiS2_)
        /*002c*/ 	.word	0x00000004


	//----- nvinfo : EIATTR_FRAME_SIZE
	.align		4
.L_7:
        /*0030*/ 	.byte	0x04, 0x11
        /*0032*/ 	.short	(.L_9 - .L_8)
	.align		4
.L_8:
        /*0034*/ 	.word	index@(_Z15find_min_kernelPKdiPdPiS2_)
        /*0038*/ 	.word	0x00000000


	//----- nvinfo : EIATTR_REGCOUNT
	.align		4
.L_9:
        /*003c*/ 	.byte	0x04, 0x2f
        /*003e*/ 	.short	(.L_11 - .L_10)
	.align		4
.L_10:
        /*0040*/ 	.word	index@(_Z21update_weights_kernelPdPKdiidiii)
        /*0044*/ 	.word	0x0000001a


	//----- nvinfo : EIATTR_FRAME_SIZE
	.align		4
.L_11:
        /*0048*/ 	.byte	0x04, 0x11
        /*004a*/ 	.short	(.L_13 - .L_12)
	.align		4
.L_12:
        /*004c*/ 	.word	index@($__internal_0_$__cuda_sm20_div_rn_f64_full)
        /*0050*/ 	.word	0x00000000


	//----- nvinfo : EIATTR_FRAME_SIZE
	.align		4
.L_13:
        /*0054*/ 	.byte	0x04, 0x11
        /*0056*/ 	.short	(.L_15 - .L_14)
	.align		4
.L_14:
        /*0058*/ 	.word	index@(_Z21update_weights_kernelPdPKdiidiii)
        /*005c*/ 	.word	0x00000000


	//----- nvinfo : EIATTR_MIN_STACK_SIZE
	.align		4
.L_15:
        /*0060*/ 	.byte	0x04, 0x12
        /*0062*/ 	.short	(.L_17 - .L_16)
	.align		4
.L_16:
        /*0064*/ 	.word	index@(_Z21update_weights_kernelPdPKdiidiii)
        /*0068*/ 	.word	0x00000000


	//----- nvinfo : EIATTR_MIN_STACK_SIZE
	.align		4
.L_17:
        /*006c*/ 	.byte	0x04, 0x12
        /*006e*/ 	.short	(.L_19 - .L_18)
	.align		4
.L_18:
        /*0070*/ 	.word	index@(_Z15find_min_kernelPKdiPdPiS2_)
        /*0074*/ 	.word	0x00000000


	//----- nvinfo : EIATTR_MIN_STACK_SIZE
	.align		4
.L_19:
        /*0078*/ 	.byte	0x04, 0x12
        /*007a*/ 	.short	(.L_21 - .L_20)
	.align		4
.L_20:
        /*007c*/ 	.word	index@(_Z24compute_distances_kernelPKdS0_Pdii)
        /*0080*/ 	.word	0x00000000
.L_21:


//--------------------- .nv.compat                --------------------------
	.section	.nv.compat,"",@"SHT_CUDA_COMPAT_INFO"
	.align	4
        /*0000*/ 	.byte	0x02, 0x09, 0x00, 0x00, 0x02, 0x02, 0x01, 0x00, 0x02, 0x05, 0x05, 0x00, 0x03, 0x07, 0x01, 0x01
        /*0010*/ 	.byte	0x02, 0x03, 0x00, 0x00, 0x02, 0x06, 0x01, 0x00, 0x04, 0x0b, 0x08, 0x00, 0x01, 0x00, 0x00, 0x00
        /*0020*/ 	.byte	0x00, 0x00, 0x00, 0x00


//--------------------- .nv.info._Z21update_weights_kernelPdPKdiidiii --------------------------
	.section	.nv.info._Z21update_weights_kernelPdPKdiidiii,"",@"SHT_CUDA_INFO"
	.sectionflags	@""
	.align	4


	//----- nvinfo : EIATTR_CUDA_API_VERSION
	.align		4
        /*0000*/ 	.byte	0x04, 0x37
        /*0002*/ 	.short	(.L_23 - .L_22)
.L_22:
        /*0004*/ 	.word	0x00000082


	//----- nvinfo : EIATTR_KPARAM_INFO
	.align		4
.L_23:
        /*0008*/ 	.byte	0x04, 0x17
        /*000a*/ 	.short	(.L_25 - .L_24)
.L_24:
        /*000c*/ 	.word	0x00000000
        /*0010*/ 	.short	0x0007
        /*0012*/ 	.short	0x0028
        /*0014*/ 	.byte	0x00, 0xf0, 0x11, 0x00


	//----- nvinfo : EIATTR_KPARAM_INFO
	.align		4
.L_25:
        /*0018*/ 	.byte	0x04, 0x17
        /*001a*/ 	.short	(.L_27 - .L_26)
.L_26:
        /*001c*/ 	.word	0x00000000
        /*0020*/ 	.short	0x0006
        /*0022*/ 	.short	0x0024
        /*0024*/ 	.byte	0x00, 0xf0, 0x11, 0x00


	//----- nvinfo : EIATTR_KPARAM_INFO
	.align		4
.L_27:
        /*0028*/ 	.byte	0x04, 0x17
        /*002a*/ 	.short	(.L_29 - .L_28)
.L_28:
        /*002c*/ 	.word	0x00000000
        /*0030*/ 	.short	0x0005
        /*0032*/ 	.short	0x0020
        /*0034*/ 	.byte	0x00, 0xf0, 0x11, 0x00


	//----- nvinfo : EIATTR_KPARAM_INFO
	.align		4
.L_29:
        /*0038*/ 	.byte	0x04, 0x17
        /*003a*/ 	.short	(.L_31 - .L_30)
.L_30:
        /*003c*/ 	.word	0x00000000
        /*0040*/ 	.short	0x0004
        /*0042*/ 	.short	0x0018
        /*0044*/ 	.byte	0x00, 0xf0, 0x21, 0x00


	//----- nvinfo : EIATTR_KPARAM_INFO
	.align		4
.L_31:
        /*0048*/ 	.byte	0x04, 0x17
        /*004a*/ 	.short	(.L_33 - .L_32)
.L_32:
        /*004c*/ 	.word	0x00000000
        /*0050*/ 	.short	0x0003
        /*0052*/ 	.short	0x0014
        /*0054*/ 	.byte	0x00, 0xf0, 0x11, 0x00


	//----- nvinfo : EIATTR_KPARAM_INFO
	.align		4
.L_33:
        /*0058*/ 	.byte	0x04, 0x17
        /*005a*/ 	.short	(.L_35 - .L_34)
.L_34:
        /*005c*/ 	.word	0x00000000
        /*0060*/ 	.short	0x0002
        /*0062*/ 	.short	0x0010
        /*0064*/ 	.byte	0x00, 0xf0, 0x11, 0x00


	//----- nvinfo : EIATTR_KPARAM_INFO
	.align		4
.L_35:
        /*0068*/ 	.byte	0x04, 0x17
        /*006a*/ 	.short	(.L_37 - .L_36)
.L_36:
        /*006c*/ 	.word	0x00000000
        /*0070*/ 	.short	0x0001
        /*0072*/ 	.short	0x0008
        /*0074*/ 	.byte	0x00, 0xf5, 0x21, 0x00


	//----- nvinfo : EIATTR_KPARAM_INFO
	.align		4
.L_37:
        /*0078*/ 	.byte	0x04, 0x17
        /*007a*/ 	.short	(.L_39 - .L_38)
.L_38:
        /*007c*/ 	.word	0x00000000
        /*0080*/ 	.short	0x0000
        /*0082*/ 	.short	0x0000
        /*0084*/ 	.byte	0x00, 0xf5, 0x21, 0x00


	//----- nvinfo : EIATTR_SPARSE_MMA_MASK
	.align		4
.L_39:
        /*0088*/ 	.byte	0x03, 0x50
        /*008a*/ 	.short	0x0000


	//----- nvinfo : EIATTR_MAXREG_COUNT
	.align		4
        /*008c*/ 	.byte	0x03, 0x1b
        /*008e*/ 	.short	0x00ff


	//----- nvinfo : EIATTR_MERCURY_ISA_VERSION
	.align		4
        /*0090*/ 	.byte	0x03, 0x5f
        /*0092*/ 	.short	0x0101


	//----- nvinfo : EIATTR_VRC_CTA_INIT_COUNT
	.align		4
        /*0094*/ 	.byte	0x02, 0x4a
	.zero		1
	.zero		1


	//----- nvinfo : EIATTR_EXIT_INSTR_OFFSETS
	.align		4
        /*0098*/ 	.byte	0x04, 0x1c
        /*009a*/ 	.short	(.L_41 - .L_40)


	//   ....[0]....
.L_40:
        /*009c*/ 	.word	0x000001d0


	//   ....[1]....
        /*00a0*/ 	.word	0x00000770


	//   ....[2]....
        /*00a4*/ 	.word	0x00000be0


	//   ....[3]....
        /*00a8*/ 	.word	0x00000dd0


	//   ....[4]....
        /*00ac*/ 	.word	0x00000f20


	//   ....[5]....
        /*00b0*/ 	.word	0x00000fd0


	//----- nvinfo : EIATTR_CRS_STACK_SIZE
	.align		4
.L_41:
        /*00b4*/ 	.byte	0x04, 0x1e
        /*00b6*/ 	.short	(.L_43 - .L_42)
.L_42:
        /*00b8*/ 	.word	0x00000000


	//----- nvinfo : EIATTR_CBANK_PARAM_SIZE
	.align		4
.L_43:
        /*00bc*/ 	.byte	0x03, 0x19
        /*00be*/ 	.short	0x002c


	//----- nvinfo : EIATTR_PARAM_CBANK
	.align		4
        /*00c0*/ 	.byte	0x04, 0x0a
        /*00c2*/ 	.short	(.L_45 - .L_44)
	.align		4
.L_44:
        /*00c4*/ 	.word	index@(.nv.constant0._Z21update_weights_kernelPdPKdiidiii)
        /*00c8*/ 	.short	0x0380
        /*00ca*/ 	.short	0x002c


	//----- nvinfo : EIATTR_SW_WAR
	.align		4
.L_45:
        /*00cc*/ 	.byte	0x04, 0x36
        /*00ce*/ 	.short	(.L_47 - .L_46)
.L_46:
        /*00d0*/ 	.word	0x00000008
.L_47:


//--------------------- .nv.info._Z15find_min_kernelPKdiPdPiS2_ --------------------------
	.section	.nv.info._Z15find_min_kernelPKdiPdPiS2_,"",@"SHT_CUDA_INFO"
	.sectionflags	@""
	.align	4


	//----- nvinfo : EIATTR_CUDA_API_VERSION
	.align		4
        /*0000*/ 	.byte	0x04, 0x37
        /*0002*/ 	.short	(.L_49 - .L_48)
.L_48:
        /*0004*/ 	.word	0x00000082


	//----- nvinfo : EIATTR_KPARAM_INFO
	.align		4
.L_49:
        /*0008*/ 	.byte	0x04, 0x17
        /*000a*/ 	.short	(.L_51 - .L_50)
.L_50:
        /*000c*/ 	.word	0x00000000
        /*0010*/ 	.short	0x0004
        /*0012*/ 	.short	0x0020
        /*0014*/ 	.byte	0x00, 0xf5, 0x21, 0x00


	//----- nvinfo : EIATTR_KPARAM_INFO
	.align		4
.L_51:
        /*0018*/ 	.byte	0x04, 0x17
        /*001a*/ 	.short	(.L_53 - .L_52)
.L_52:
        /*001c*/ 	.word	0x00000000
        /*0020*/ 	.short	0x0003
        /*0022*/ 	.short	0x0018
        /*0024*/ 	.byte	0x00, 0xf5, 0x21, 0x00


	//----- nvinfo : EIATTR_KPARAM_INFO
	.align		4
.L_53:
        /*0028*/ 	.byte	0x04, 0x17
        /*002a*/ 	.short	(.L_55 - .L_54)
.L_54:
        /*002c*/ 	.word	0x00000000
        /*0030*/ 	.short	0x0002
        /*0032*/ 	.short	0x0010
        /*0034*/ 	.byte	0x00, 0xf5, 0x21, 0x00


	//----- nvinfo : EIATTR_KPARAM_INFO
	.align		4
.L_55:
        /*0038*/ 	.byte	0x04, 0x17
        /*003a*/ 	.short	(.L_57 - .L_56)
.L_56:
        /*003c*/ 	.word	0x00000000
        /*0040*/ 	.short	0x0001
        /*0042*/ 	.short	0x0008
        /*0044*/ 	.byte	0x00, 0xf0, 0x11, 0x00


	//----- nvinfo : EIATTR_KPARAM_INFO
	.align		4
.L_57:
        /*0048*/ 	.byte	0x04, 0x17
        /*004a*/ 	.short	(.L_59 - .L_58)
.L_58:
        /*004c*/ 	.word	0x00000000
        /*0050*/ 	.short	0x0000
        /*0052*/ 	.short	0x0000
        /*0054*/ 	.byte	0x00, 0xf5, 0x21, 0x00


	//----- nvinfo : EIATTR_SPARSE_MMA_MASK
	.align		4
.L_59:
        /*0058*/ 	.byte	0x03, 0x50
        /*005a*/ 	.short	0x0000


	//----- nvinfo : EIATTR_MAXREG_COUNT
	.align		4
        /*005c*/ 	.byte	0x03, 0x1b
        /*005e*/ 	.short	0x00ff


	//----- nvinfo : EIATTR_MERCURY_ISA_VERSION
	.align		4
        /*0060*/ 	.byte	0x03, 0x5f
        /*0062*/ 	.short	0x0101


	//----- nvinfo : EIATTR_VRC_CTA_INIT_COUNT
	.align		4
        /*0064*/ 	.byte	0x02, 0x4a
	.zero		1
	.zero		1


	//----- nvinfo : EIATTR_EXIT_INSTR_OFFSETS
	.align		4
        /*0068*/ 	.byte	0x04, 0x1c
        /*006a*/ 	.short	(.L_61 - .L_60)


	//   ....[0]....
.L_60:
        /*006c*/ 	.word	0x00000010


	//----- nvinfo : EIATTR_CBANK_PARAM_SIZE
	.align		4
.L_61:
        /*0070*/ 	.byte	0x03, 0x19
        /*0072*/ 	.short	0x0028


	//----- nvinfo : EIATTR_PARAM_CBANK
	.align		4
        /*0074*/ 	.byte	0x04, 0x0a
        /*0076*/ 	.short	(.L_63 - .L_62)
	.align		4
.L_62:
        /*0078*/ 	.word	index@(.nv.constant0._Z15find_min_kernelPKdiPdPiS2_)
        /*007c*/ 	.short	0x0380
        /*007e*/ 	.short	0x0028


	//----- nvinfo : EIATTR_SW_WAR
	.align		4
.L_63:
        /*0080*/ 	.byte	0x04, 0x36
        /*0082*/ 	.short	(.L_65 - .L_64)
.L_64:
        /*0084*/ 	.word	0x00000008
.L_65:


//--------------------- .nv.info._Z24compute_distances_kernelPKdS0_Pdii --------------------------
	.section	.nv.info._Z24compute_distances_kernelPKdS0_Pdii,"",@"SHT_CUDA_INFO"
	.sectionflags	@""
	.align	4


	//----- nvinfo : EIATTR_CUDA_API_VERSION
	.align		4
        /*0000*/ 	.byte	0x04, 0x37
        /*0002*/ 	.short	(.L_67 - .L_66)
.L_66:
        /*0004*/ 	.word	0x00000082


	//----- nvinfo : EIATTR_KPARAM_INFO
	.align		4
.L_67:
        /*0008*/ 	.byte	0x04, 0x17
        /*000a*/ 	.short	(.L_69 - .L_68)
.L_68:
        /*000c*/ 	.word	0x00000000
        /*0010*/ 	.short	0x0004
        /*0012*/ 	.short	0x001c
        /*0014*/ 	.byte	0x00, 0xf0, 0x11, 0x00


	//----- nvinfo : EIATTR_KPARAM_INFO
	.align		4
.L_69:
        /*0018*/ 	.byte	0x04, 0x17
        /*001a*/ 	.short	(.L_71 - .L_70)
.L_70:
        /*001c*/ 	.word	0x00000000
        /*0020*/ 	.short	0x0003
        /*0022*/ 	.short	0x0018
        /*0024*/ 	.byte	0x00, 0xf0, 0x11, 0x00


	//----- nvinfo : EIATTR_KPARAM_INFO
	.align		4
.L_71:
        /*0028*/ 	.byte	0x04, 0x17
        /*002a*/ 	.short	(.L_73 - .L_72)
.L_72:
        /*002c*/ 	.word	0x00000000
        /*0030*/ 	.short	0x0002
        /*0032*/ 	.short	0x0010
        /*0034*/ 	.byte	0x00, 0xf5, 0x21, 0x00


	//----- nvinfo : EIATTR_KPARAM_INFO
	.align		4
.L_73:
        /*0038*/ 	.byte	0x04, 0x17
        /*003a*/ 	.short	(.L_75 - .L_74)
.L_74:
        /*003c*/ 	.word	0x00000000
        /*0040*/ 	.short	0x0001
        /*0042*/ 	.short	0x0008
        /*0044*/ 	.byte	0x00, 0xf5, 0x21, 0x00


	//----- nvinfo : EIATTR_KPARAM_INFO
	.align		4
.L_75:
        /*0048*/ 	.byte	0x04, 0x17
        /*004a*/ 	.short	(.L_77 - .L_76)
.L_76:
        /*004c*/ 	.word	0x00000000
        /*0050*/ 	.short	0x0000
        /*0052*/ 	.short	0x0000
        /*0054*/ 	.byte	0x00, 0xf5, 0x21, 0x00


	//----- nvinfo : EIATTR_SPARSE_MMA_MASK
	.align		4
.L_77:
        /*0058*/ 	.byte	0x03, 0x50
        /*005a*/ 	.short	0x0000


	//----- nvinfo : EIATTR_MAXREG_COUNT
	.align		4
        /*005c*/ 	.byte	0x03, 0x1b
        /*005e*/ 	.short	0x00ff


	//----- nvinfo : EIATTR_MERCURY_ISA_VERSION
	.align		4
        /*0060*/ 	.byte	0x03, 0x5f
        /*0062*/ 	.short	0x0101


	//----- nvinfo : EIATTR_VRC_CTA_INIT_COUNT
	.align		4
        /*0064*/ 	.byte	0x02, 0x4a
	.zero		1
	.zero		1


	//----- nvinfo : EIATTR_EXIT_INSTR_OFFSETS
	.align		4
        /*0068*/ 	.byte	0x04, 0x1c
        /*006a*/ 	.short	(.L_79 - .L_78)


	//   ....[0]....
.L_78:
        /*006c*/ 	.word	0x000000c0


	//   ....[1]....
        /*0070*/ 	.word	0x00000e40


	//----- nvinfo : EIATTR_CRS_STACK_SIZE
	.align		4
.L_79:
        /*0074*/ 	.byte	0x04, 0x1e
        /*0076*/ 	.short	(.L_81 - .L_80)
.L_80:
        /*0078*/ 	.word	0x00000000


	//----- nvinfo : EIATTR_CBANK_PARAM_SIZE
	.align		4
.L_81:
        /*007c*/ 	.byte	0x03, 0x19
        /*007e*/ 	.short	0x0020


	//----- nvinfo : EIATTR_PARAM_CBANK
	.align		4
        /*0080*/ 	.byte	0x04, 0x0a
        /*0082*/ 	.short	(.L_83 - .L_82)
	.align		4
.L_82:
        /*0084*/ 	.word	index@(.nv.constant0._Z24compute_distances_kernelPKdS0_Pdii)
        /*0088*/ 	.short	0x0380
        /*008a*/ 	.short	0x0020


	//----- nvinfo : EIATTR_SW_WAR
	.align		4
.L_83:
        /*008c*/ 	.byte	0x04, 0x36
        /*008e*/ 	.short	(.L_85 - .L_84)
.L_84:
        /*0090*/ 	.word	0x00000008
.L_85:


//--------------------- .nv.callgraph             --------------------------
	.section	.nv.callgraph,"",@"SHT_CUDA_CALLGRAPH"
	.align	4
	.sectionentsize	8
	.align		4
        /*0000*/ 	.word	0x00000000
	.align		4
        /*0004*/ 	.word	0xffffffff
	.align		4
        /*0008*/ 	.word	0x00000000
	.align		4
        /*000c*/ 	.word	0xfffffffe
	.align		4
        /*0010*/ 	.word	0x00000000
	.align		4
        /*0014*/ 	.word	0xfffffffd
	.align		4
        /*0018*/ 	.word	0x00000000
	.align		4
        /*001c*/ 	.word	0xfffffffc


//--------------------- .text._Z21update_weights_kernelPdPKdiidiii --------------------------
	.section	.text._Z21update_weights_kernelPdPKdiidiii,"ax",@progbits
	.align	128
        .global         _Z21update_weights_kernelPdPKdiidiii
        .type           _Z21update_weights_kernelPdPKdiidiii,@function
        .size           _Z21update_weights_kernelPdPKdiidiii,(.L_x_28 - _Z21update_weights_kernelPdPKdiidiii)
        .other          _Z21update_weights_kernelPdPKdiidiii,@"STO_CUDA_ENTRY STV_DEFAULT"
_Z21update_weights_kernelPdPKdiidiii:
.text._Z21update_weights_kernelPdPKdiidiii:
[----:B------:R-:W-:Y:S01]  /*0000*/  LDC R1, c[0x0][0x37c] ;  /* 0x0000df00ff017b82 */ /* 0x000fe20000000800 */
[----:B------:R-:W0:Y:S07]  /*0010*/  S2R R6, SR_TID.X ;  /* 0x0000000000067919 */ /* 0x000e2e0000002100 */
[----:B------:R-:W1:Y:S01]  /*0020*/  LDC.64 R2, c[0x0][0x3a0] ;  /* 0x0000e800ff027b82 */ /* 0x000e620000000a00 */
[----:B------:R-:W1:Y:S01]  /*0030*/  LDCU UR6, c[0x0][0x390] ;  /* 0x00007200ff0677ac */ /* 0x000e620008000800 */
[----:B------:R-:W2:Y:S06]  /*0040*/  S2R R8, SR_TID.Y ;  /* 0x0000000000087919 */ /* 0x000eac0000002200 */
[----:B------:R-:W0:Y:S08]  /*0050*/  S2UR UR4, SR_CTAID.X ;  /* 0x00000000000479c3 */ /* 0x000e300000002500 */
[----:B------:R-:W0:Y:S08]  /*0060*/  LDC R5, c[0x0][0x360] ;  /* 0x0000d800ff057b82 */ /* 0x000e300000000800 */
[----:B------:R-:W3:Y:S01]  /*0070*/  LDC R11, c[0x0][0x394] ;  /* 0x0000e500ff0b7b82 */ /* 0x000ee20000000800 */
[C---:B-1----:R-:W-:Y:S01]  /*0080*/  VIADD R0, R2.reuse, UR6 ;  /* 0x0000000602007c36 */ /* 0x042fe20008000000 */
[----:B------:R-:W-:-:S03]  /*0090*/  ISETP.LE.AND P1, PT, R2, UR6, PT ;  /* 0x0000000602007c0c */ /* 0x000fc6000bf23270 */
[C---:B------:R-:W-:Y:S01]  /*00a0*/  VIADD R4, R0.reuse, 0x1 ;  /* 0x0000000100047836 */ /* 0x040fe20000000000 */
[-C--:B------:R-:W-:Y:S02]  /*00b0*/  ISETP.GE.AND P0, PT, R0, R3.reuse, PT ;  /* 0x000000030000720c */ /* 0x080fe40003f06270 */
[----:B------:R-:W2:Y:S08]  /*00c0*/  S2UR UR5, SR_CTAID.Y ;  /* 0x00000000000579c3 */ /* 0x000eb00000002600 */
[----:B------:R-:W2:Y:S01]  /*00d0*/  LDC R7, c[0x0][0x364] ;  /* 0x0000d900ff077b82 */ /* 0x000ea20000000800 */
[----:B0-----:R-:W-:Y:S01]  /*00e0*/  IMAD R0, R5, UR4, R6 ;  /* 0x0000000405007c24 */ /* 0x001fe2000f8e0206 */
[----:B------:R-:W-:-:S02]  /*00f0*/  SEL R5, R4, R3, !P0 ;  /* 0x0000000304057207 */ /* 0x000fc40004000000 */
[----:B------:R-:W-:Y:S02]  /*0100*/  IADD3 R4, PT, PT, -R2, UR6, RZ ;  /* 0x0000000602047c10 */ /* 0x000fe4000fffe1ff */
[----:B------:R-:W-:Y:S02]  /*0110*/  ISETP.GE.AND P0, PT, R0, R5, PT ;  /* 0x000000050000720c */ /* 0x000fe40003f06270 */
[----:B------:R-:W-:Y:S01]  /*0120*/  SEL R5, R4, RZ, P1 ;  /* 0x000000ff04057207 */ /* 0x000fe20000800000 */
[----:B---3--:R-:W-:-:S03]  /*0130*/  IMAD.IADD R4, R2, 0x1, R11 ;  /* 0x0000000102047824 */ /* 0x008fc600078e020b */
[----:B------:R-:W-:Y:S02]  /*0140*/  ISETP.LT.OR P1, PT, R0, R5, P0 ;  /* 0x000000050000720c */ /* 0x000fe40000721670 */
[----:B------:R-:W-:Y:S02]  /*0150*/  ISETP.GE.AND P3, PT, R4, R3, PT ;  /* 0x000000030400720c */ /* 0x000fe40003f66270 */
[----:B------:R-:W-:Y:S01]  /*0160*/  PLOP3.LUT P0, PT, PT, PT, PT, 0x80, 0x8 ;  /* 0x000000000008781c */ /* 0x000fe20003f0f070 */
[----:B--2---:R-:W-:-:S08]  /*0170*/  IMAD R6, R7, UR5, R8 ;  /* 0x0000000507067c24 */ /* 0x004fd0000f8e0208 */
[----:B------:R-:W-:Y:S02]  /*0180*/  @!P1 IMAD.IADD R5, R11, 0x1, -R2 ;  /* 0x000000010b059824 */ /* 0x000fe400078e0a02 */
[----:B------:R-:W-:-:S03]  /*0190*/  @!P3 VIADD R3, R4, 0x1 ;  /* 0x000000010403b836 */ /* 0x000fc60000000000 */
[----:B------:R-:W-:-:S04]  /*01a0*/  @!P1 ISETP.GT.AND P2, PT, R5, R6, PT ;  /* 0x000000060500920c */ /* 0x000fc80003f44270 */
[----:B------:R-:W-:-:S04]  /*01b0*/  @!P1 ISETP.GE.AND P0, PT, R11, R2, P2 ;  /* 0x000000020b00920c */ /* 0x000fc80001706270 */
[----:B------:R-:W-:-:S13]  /*01c0*/  ISETP.GE.OR P0, PT, R6, R3, P0 ;  /* 0x000000030600720c */ /* 0x000fda0000706670 */
[----:B------:R-:W-:Y:S05]  /*01d0*/  @P0 EXIT ;  /* 0x000000000000094d */ /* 0x000fea0003800000 */
[----:B------:R-:W0:Y:S01]  /*01e0*/  LDC.64 R2, c[0x0][0x398] ;  /* 0x0000e600ff027b82 */ /* 0x000e220000000a00 */
[----:B------:R-:W-:Y:S01]  /*01f0*/  IADD3 R7, PT, PT, -R0, UR6, RZ ;  /* 0x0000000600077c10 */ /* 0x000fe2000fffe1ff */
[----:B------:R-:W-:Y:S01]  /*0200*/  IMAD.IADD R10, R11, 0x1, -R6 ;  /* 0x000000010b0a7824 */ /* 0x000fe200078e0a06 */
[----:B------:R-:W-:Y:S03]  /*0210*/  BSSY.RECONVERGENT B0, `(.L_x_0) ;  /* 0x0000017000007945 */ /* 0x000fe60003800200 */
[----:B------:R-:W-:-:S04]  /*0220*/  IMAD R7, R7, R7, RZ ;  /* 0x0000000707077224 */ /* 0x000fc800078e02ff */
[----:B------:R-:W-:Y:S01]  /*0230*/  IMAD R7, R10, R10, R7 ;  /* 0x0000000a0a077224 */ /* 0x000fe200078e0207 */
[----:B0-----:R-:W-:-:S08]  /*0240*/  DADD R8, R2, R2 ;  /* 0x0000000002087229 */ /* 0x001fd00000000002 */
[----:B------:R-:W-:Y:S01]  /*0250*/  DMUL R8, R8, R2 ;  /* 0x0000000208087228 */ /* 0x000fe20000000000 */
[----:B------:R-:W-:-:S05]  /*0260*/  IMAD.MOV.U32 R2, RZ, RZ, 0x1 ;  /* 0x00000001ff027424 */ /* 0x000fca00078e00ff */
[----:B------:R-:W0:Y:S02]  /*0270*/  MUFU.RCP64H R3, R9 ;  /* 0x0000000900037308 */ /* 0x000e240000001800 */
[----:B0-----:R-:W-:-:S08]  /*0280*/  DFMA R4, -R8, R2, 1 ;  /* 0x3ff000000804742b */ /* 0x001fd00000000102 */
[----:B------:R-:W-:-:S08]  /*0290*/  DFMA R4, R4, R4, R4 ;  /* 0x000000040404722b */ /* 0x000fd00000000004 */
[----:B------:R-:W-:Y:S02]  /*02a0*/  DFMA R2, R2, R4, R2 ;  /* 0x000000040202722b */ /* 0x000fe40000000002 */
[----:B------:R-:W0:Y:S06]  /*02b0*/  I2F.F64.U32 R4, R7 ;  /* 0x0000000700047312 */ /* 0x000e2c0000201800 */
[----:B------:R-:W-:-:S08]  /*02c0*/  DFMA R10, -R8, R2, 1 ;  /* 0x3ff00000080a742b */ /* 0x000fd00000000102 */
[----:B------:R-:W-:-:S08]  /*02d0*/  DFMA R2, R2, R10, R2 ;  /* 0x0000000a0202722b */ /* 0x000fd00000000002 */
[----:B0-----:R-:W-:-:S08]  /*02e0*/  DMUL R10, R4, -R2 ;  /* 0x80000002040a7228 */ /* 0x001fd00000000000 */
[--C-:B------:R-:W-:Y:S02]  /*02f0*/  DFMA R12, -R8, R10, -R4.reuse ;  /* 0x0000000a080c722b */ /* 0x100fe40000000904 */
[----:B------:R-:W-:-:S06]  /*0300*/  DADD R4, -RZ, -R4 ;  /* 0x00000000ff047229 */ /* 0x000fcc0000000904 */
[----:B------:R-:W-:-:S04]  /*0310*/  DFMA R2, R2, R12, R10 ;  /* 0x0000000c0202722b */ /* 0x000fc8000000000a */
[----:B------:R-:W-:-:S06]  /*0320*/  FSETP.GEU.AND P1, PT, |R5|, 6.5827683646048100446e-37, PT ;  /* 0x036000000500780b */ /* 0x000fcc0003f2e200 */
[----:B------:R-:W-:-:S05]  /*0330*/  FFMA R10, RZ, R9, R3 ;  /* 0x00000009ff0a7223 */ /* 0x000fca0000000003 */
[----:B------:R-:W-:-:S13]  /*0340*/  FSETP.GT.AND P0, PT, |R10|, 1.469367938527859385e-39, PT ;  /* 0x001000000a00780b */ /* 0x000fda0003f04200 */
[----:B------:R-:W-:Y:S05]  /*0350*/  @P0 BRA P1, `(.L_x_1) ;  /* 0x0000000000080947 */ /* 0x000fea0000800000 */
[----:B------:R-:W-:-:S07]  /*0360*/  MOV R12, 0x380 ;  /* 0x00000380000c7802 */ /* 0x000fce0000000f00 */
[----:B------:R-:W-:Y:S05]  /*0370*/  CALL.REL.NOINC `($__internal_0_$__cuda_sm20_div_rn_f64_full) ;  /* 0x0000000c00187944 */ /* 0x000fea0003c00000 */
.L_x_1:
[----:B------:R-:W-:Y:S05]  /*0380*/  BSYNC.RECONVERGENT B0 ;  /* 0x0000000000007941 */ /* 0x000fea0003800200 */
.L_x_0:
[----:B------:R-:W-:Y:S01]  /*0390*/  IMAD.MOV.U32 R4, RZ, RZ, 0x652b82fe ;  /* 0x652b82feff047424 */ /* 0x000fe200078e00ff */
[----:B------:R-:W-:Y:S01]  /*03a0*/  UMOV UR4, 0xfefa39ef ;  /* 0xfefa39ef00047882 */ /* 0x000fe20000000000 */
[----:B------:R-:W-:Y:S01]  /*03b0*/  IMAD.MOV.U32 R5, RZ, RZ, 0x3ff71547 ;  /* 0x3ff71547ff057424 */ /* 0x000fe200078e00ff */
[----:B------:R-:W-:Y:S01]  /*03c0*/  UMOV UR5, 0x3fe62e42 ;  /* 0x3fe62e4200057882 */ /* 0x000fe20000000000 */
[----:B------:R-:W0:Y:S01]  /*03d0*/  LDC R7, c[0x0][0x3a8] ;  /* 0x0000ea00ff077b82 */ /* 0x000e220000000800 */
[----:B------:R-:W-:Y:S01]  /*03e0*/  FSETP.GEU.AND P0, PT, |R3|, 4.1917929649353027344, PT ;  /* 0x4086232b0300780b */ /* 0x000fe20003f0e200 */
[----:B------:R-:W-:Y:S02]  /*03f0*/  BSSY.RECONVERGENT B0, `(.L_x_2) ;  /* 0x0000037000007945 */ /* 0x000fe40003800200 */
[----:B------:R-:W-:-:S08]  /*0400*/  DFMA R4, R2, R4, 6.75539944105574400000e+15 ;  /* 0x433800000204742b */ /* 0x000fd00000000004 */
[----:B------:R-:W-:-:S08]  /*0410*/  DADD R8, R4, -6.75539944105574400000e+15 ;  /* 0xc338000004087429 */ /* 0x000fd00000000000 */
[----:B------:R-:W-:Y:S01]  /*0420*/  DFMA R10, R8, -UR4, R2 ;  /* 0x80000004080a7c2b */ /* 0x000fe20008000002 */
[----:B------:R-:W-:Y:S01]  /*0430*/  UMOV UR4, 0x3b39803f ;  /* 0x3b39803f00047882 */ /* 0x000fe20000000000 */
[----:B------:R-:W-:Y:S01]  /*0440*/  UMOV UR5, 0x3c7abc9e ;  /* 0x3c7abc9e00057882 */ /* 0x000fe20000000000 */
[----:B0-----:R-:W-:-:S05]  /*0450*/  ISETP.GE.AND P2, PT, R7, 0x1, PT ;  /* 0x000000010700780c */ /* 0x001fca0003f46270 */
[----:B------:R-:W-:Y:S01]  /*0460*/  DFMA R8, R8, -UR4, R10 ;  /* 0x8000000408087c2b */ /* 0x000fe2000800000a */
[----:B------:R-:W-:Y:S01]  /*0470*/  UMOV UR4, 0x69ce2bdf ;  /* 0x69ce2bdf00047882 */ /* 0x000fe20000000000 */
[----:B------:R-:W-:Y:S01]  /*0480*/  IMAD.MOV.U32 R10, RZ, RZ, -0x35dec16 ;  /* 0xfca213eaff0a7424 */ /* 0x000fe200078e00ff */
[----:B------:R-:W-:Y:S01]  /*0490*/  UMOV UR5, 0x3e5ade15 ;  /* 0x3e5ade1500057882 */ /* 0x000fe20000000000 */
[----:B------:R-:W-:-:S06]  /*04a0*/  IMAD.MOV.U32 R11, RZ, RZ, 0x3e928af3 ;  /* 0x3e928af3ff0b7424 */ /* 0x000fcc00078e00ff */
[----:B------:R-:W-:Y:S01]  /*04b0*/  DFMA R10, R8, UR4, R10 ;  /* 0x00000004080a7c2b */ /* 0x000fe2000800000a */
[----:B------:R-:W-:Y:S01]  /*04c0*/  UMOV UR4, 0x62401315 ;  /* 0x6240131500047882 */ /* 0x000fe20000000000 */
[----:B------:R-:W-:-:S06]  /*04d0*/  UMOV UR5, 0x3ec71dee ;  /* 0x3ec71dee00057882 */ /* 0x000fcc0000000000 */
[----:B------:R-:W-:Y:S01]  /*04e0*/  DFMA R10, R8, R10, UR4 ;  /* 0x00000004080a7e2b */ /* 0x000fe2000800000a */
        /* <DEDUP_REMOVED lines=20> */
[----:B------:R-:W-:-:S08]  /*0630*/  DFMA R10, R8, R10, UR4 ;  /* 0x00000004080a7e2b */ /* 0x000fd0000800000a */
[----:B------:R-:W-:-:S08]  /*0640*/  DFMA R10, R8, R10, 1 ;  /* 0x3ff00000080a742b */ /* 0x000fd0000000000a */
[----:B------:R-:W-:-:S10]  /*0650*/  DFMA R10, R8, R10, 1 ;  /* 0x3ff00000080a742b */ /* 0x000fd4000000000a */
[----:B------:R-:W-:Y:S02]  /*0660*/  IMAD R9, R4, 0x100000, R11 ;  /* 0x0010000004097824 */ /* 0x000fe400078e020b */
[----:B------:R-:W-:Y:S01]  /*0670*/  IMAD.MOV.U32 R8, RZ, RZ, R10 ;  /* 0x000000ffff087224 */ /* 0x000fe200078e000a */
[----:B------:R-:W-:Y:S06]  /*0680*/  @!P0 BRA `(.L_x_3) ;  /* 0x0000000000348947 */ /* 0x000fec0003800000 */
[----:B------:R-:W-:Y:S01]  /*0690*/  FSETP.GEU.AND P1, PT, |R3|, 4.2275390625, PT ;  /* 0x408748000300780b */ /* 0x000fe20003f2e200 */
[C---:B------:R-:W-:Y:S02]  /*06a0*/  DADD R8, R2.reuse, +INF ;  /* 0x7ff0000002087429 */ /* 0x040fe40000000000 */
[----:B------:R-:W-:-:S08]  /*06b0*/  DSETP.GEU.AND P0, PT, R2, RZ, PT ;  /* 0x000000ff0200722a */ /* 0x000fd00003f0e000 */
[----:B------:R-:W-:Y:S02]  /*06c0*/  FSEL R8, R8, RZ, P0 ;  /* 0x000000ff08087208 */ /* 0x000fe40000000000 */
[----:B------:R-:W-:Y:S01]  /*06d0*/  @!P1 LEA.HI R5, R4, R4, RZ, 0x1 ;  /* 0x0000000404059211 */ /* 0x000fe200078f08ff */
[----:B------:R-:W-:Y:S01]  /*06e0*/  @!P1 IMAD.MOV.U32 R2, RZ, RZ, R10 ;  /* 0x000000ffff029224 */ /* 0x000fe200078e000a */
[----:B------:R-:W-:Y:S02]  /*06f0*/  FSEL R9, R9, RZ, P0 ;  /* 0x000000ff09097208 */ /* 0x000fe40000000000 */
[----:B------:R-:W-:-:S05]  /*0700*/  @!P1 SHF.R.S32.HI R5, RZ, 0x1, R5 ;  /* 0x00000001ff059819 */ /* 0x000fca0000011405 */
[----:B------:R-:W-:Y:S02]  /*0710*/  @!P1 IMAD.IADD R4, R4, 0x1, -R5 ;  /* 0x0000000104049824 */ /* 0x000fe400078e0a05 */
[----:B------:R-:W-:-:S03]  /*0720*/  @!P1 IMAD R3, R5, 0x100000, R11 ;  /* 0x0010000005039824 */ /* 0x000fc600078e020b */
[----:B------:R-:W-:Y:S01]  /*0730*/  @!P1 LEA R5, R4, 0x3ff00000, 0x14 ;  /* 0x3ff0000004059811 */ /* 0x000fe200078ea0ff */
[----:B------:R-:W-:-:S06]  /*0740*/  @!P1 IMAD.MOV.U32 R4, RZ, RZ, RZ ;  /* 0x000000ffff049224 */ /* 0x000fcc00078e00ff */
[----:B------:R-:W-:-:S11]  /*0750*/  @!P1 DMUL R8, R2, R4 ;  /* 0x0000000402089228 */ /* 0x000fd60000000000 */
.L_x_3:
[----:B------:R-:W-:Y:S05]  /*0760*/  BSYNC.RECONVERGENT B0 ;  /* 0x0000000000007941 */ /* 0x000fea0003800200 */
.L_x_2:
[----:B------:R-:W-:Y:S05]  /*0770*/  @!P2 EXIT ;  /* 0x000000000000a94d */ /* 0x000fea0003800000 */
[----:B------:R-:W0:Y:S01]  /*0780*/  LDCU UR4, c[0x0][0x3a4] ;  /* 0x00007480ff0477ac */ /* 0x000e220008000800 */
[C---:B------:R-:W-:Y:S02]  /*0790*/  ISETP.GE.U32.AND P0, PT, R7.reuse, 0x8, PT ;  /* 0x000000080700780c */ /* 0x040fe40003f06070 */
[----:B------:R-:W-:Y:S01]  /*07a0*/  LOP3.LUT R18, R7, 0x7, RZ, 0xc0, !PT ;  /* 0x0000000707127812 */ /* 0x000fe200078ec0ff */
[----:B------:R-:W1:Y:S03]  /*07b0*/  LDCU.64 UR6, c[0x0][0x398] ;  /* 0x00007300ff0677ac */ /* 0x000e660008000a00 */
[----:B------:R-:W-:Y:S01]  /*07c0*/  ISETP.NE.AND P1, PT, R18, RZ, PT ;  /* 0x000000ff1200720c */ /* 0x000fe20003f25270 */
[----:B------:R-:W2:Y:S01]  /*07d0*/  LDCU.64 UR12, c[0x0][0x358] ;  /* 0x00006b00ff0c77ac */ /* 0x000ea20008000a00 */
[----:B0-----:R-:W-:Y:S02]  /*07e0*/  IMAD R6, R0, UR4, R6 ;  /* 0x0000000400067c24 */ /* 0x001fe4000f8e0206 */
[----:B------:R-:W-:Y:S01]  /*07f0*/  IMAD.MOV.U32 R0, RZ, RZ, RZ ;  /* 0x000000ffff007224 */ /* 0x000fe200078e00ff */
[----:B-1----:R-:W-:Y:S01]  /*0800*/  DMUL R2, R8, UR6 ;  /* 0x0000000608027c28 */ /* 0x002fe20008000000 */
[----:B------:R-:W-:Y:S01]  /*0810*/  IMAD R11, R6, R7, RZ ;  /* 0x00000007060b7224 */ /* 0x000fe200078e02ff */
[----:B------:R-:W-:Y:S09]  /*0820*/  @!P0 BRA `(.L_x_4) ;  /* 0x0000000000ec8947 */ /* 0x000ff20003800000 */
[----:B------:R-:W0:Y:S01]  /*0830*/  LDCU.128 UR8, c[0x0][0x380] ;  /* 0x00007000ff0877ac */ /* 0x000e220008000c00 */
[----:B------:R-:W-:Y:S01]  /*0840*/  LOP3.LUT R0, R7, 0x7ffffff8, RZ, 0xc0, !PT ;  /* 0x7ffffff807007812 */ /* 0x000fe200078ec0ff */
[----:B------:R-:W-:-:S04]  /*0850*/  IMAD.MOV.U32 R6, RZ, RZ, R11 ;  /* 0x000000ffff067224 */ /* 0x000fc800078e000b */
[----:B------:R-:W-:Y:S01]  /*0860*/  IMAD.MOV R10, RZ, RZ, -R0 ;  /* 0x000000ffff0a7224 */ /* 0x000fe200078e0a00 */
[----:B0-----:R-:W-:Y:S02]  /*0870*/  UIADD3 UR4, UP1, UPT, UR10, 0x20, URZ ;  /* 0x000000200a047890 */ /* 0x001fe4000ff3e0ff */
[----:B------:R-:W-:Y:S02]  /*0880*/  UIADD3 UR6, UP0, UPT, UR8, 0x20, URZ ;  /* 0x0000002008067890 */ /* 0x000fe4000ff1e0ff */
[----:B------:R-:W-:Y:S02]  /*0890*/  UIADD3.X UR5, UPT, UPT, URZ, UR11, URZ, UP1, !UPT ;  /* 0x0000000bff057290 */ /* 0x000fe40008ffe4ff */
[----:B------:R-:W-:Y:S01]  /*08a0*/  IMAD.U32 R8, RZ, RZ, UR4 ;  /* 0x00000004ff087e24 */ /* 0x000fe2000f8e00ff */
[----:B------:R-:W-:-:S03]  /*08b0*/  UIADD3.X UR7, UPT, UPT, URZ, UR9, URZ, UP0, !UPT ;  /* 0x00000009ff077290 */ /* 0x000fc600087fe4ff */
[----:B------:R-:W-:-:S09]  /*08c0*/  IMAD.U32 R9, RZ, RZ, UR5 ;  /* 0x00000005ff097e24 */ /* 0x000fd2000f8e00ff */
.L_x_5:
[----:B---3--:R-:W-:Y:S01]  /*08d0*/  IMAD.U32 R4, RZ, RZ, UR6 ;  /* 0x00000006ff047e24 */ /* 0x008fe2000f8e00ff */
[----:B--2---:R-:W2:Y:S01]  /*08e0*/  LDG.E.64 R12, desc[UR12][R8.64+-0x20] ;  /* 0xffffe00c080c7981 */ /* 0x004ea2000c1e1b00 */
[----:B------:R-:W-:Y:S02]  /*08f0*/  IMAD.U32 R5, RZ, RZ, UR7 ;  /* 0x00000007ff057e24 */ /* 0x000fe4000f8e00ff */
[----:B------:R-:W-:-:S05]  /*0900*/  IMAD.WIDE R4, R6, 0x8, R4 ;  /* 0x0000000806047825 */ /* 0x000fca00078e0204 */
[----:B------:R-:W2:Y:S04]  /*0910*/  LDG.E.64 R14, desc[UR12][R4.64+-0x20] ;  /* 0xffffe00c040e7981 */ /* 0x000ea8000c1e1b00 */
[----:B------:R-:W3:Y:S04]  /*0920*/  LDG.E.64 R16, desc[UR12][R4.64+-0x18] ;  /* 0xffffe80c04107981 */ /* 0x000ee8000c1e1b00 */
[----:B------:R-:W4:Y:S01]  /*0930*/  LDG.E.64 R20, desc[UR12][R4.64+-0x10] ;  /* 0xfffff00c04147981 */ /* 0x000f22000c1e1b00 */
[----:B--2---:R-:W-:-:S08]  /*0940*/  DADD R12, R12, -R14 ;  /* 0x000000000c0c7229 */ /* 0x004fd0000000080e */
[----:B------:R-:W-:-:S07]  /*0950*/  DFMA R12, R2, R12, R14 ;  /* 0x0000000c020c722b */ /* 0x000fce000000000e */
[----:B------:R0:W-:Y:S04]  /*0960*/  STG.E.64 desc[UR12][R4.64+-0x20], R12 ;  /* 0xffffe00c04007986 */ /* 0x0001e8000c101b0c */
[----:B------:R-:W3:Y:S02]  /*0970*/  LDG.E.64 R14, desc[UR12][R8.64+-0x18] ;  /* 0xffffe80c080e7981 */ /* 0x000ee4000c1e1b00 */
[----:B---3--:R-:W-:-:S08]  /*0980*/  DADD R14, R14, -R16 ;  /* 0x000000000e0e7229 */ /* 0x008fd00000000810 */
[----:B------:R-:W-:-:S07]  /*0990*/  DFMA R14, R2, R14, R16 ;  /* 0x0000000e020e722b */ /* 0x000fce0000000010 */
[----:B------:R1:W-:Y:S04]  /*09a0*/  STG.E.64 desc[UR12][R4.64+-0x18], R14 ;  /* 0xffffe80e04007986 */ /* 0x0003e8000c101b0c */
[----:B------:R-:W4:Y:S02]  /*09b0*/  LDG.E.64 R16, desc[UR12][R8.64+-0x10] ;  /* 0xfffff00c08107981 */ /* 0x000f24000c1e1b00 */
[----:B----4-:R-:W-:-:S08]  /*09c0*/  DADD R16, R16, -R20 ;  /* 0x0000000010107229 */ /* 0x010fd00000000814 */
[----:B------:R-:W-:Y:S01]  /*09d0*/  DFMA R16, R2, R16, R20 ;  /* 0x000000100210722b */ /* 0x000fe20000000014 */
[----:B------:R-:W2:Y:S06]  /*09e0*/  LDG.E.64 R20, desc[UR12][R4.64+-0x8] ;  /* 0xfffff80c04147981 */ /* 0x000eac000c1e1b00 */
[----:B------:R3:W-:Y:S04]  /*09f0*/  STG.E.64 desc[UR12][R4.64+-0x10], R16 ;  /* 0xfffff01004007986 */ /* 0x0007e8000c101b0c */
[----:B0-----:R-:W2:Y:S02]  /*0a00*/  LDG.E.64 R12, desc[UR12][R8.64+-0x8] ;  /* 0xfffff80c080c7981 */ /* 0x001ea4000c1e1b00 */
[----:B--2---:R-:W-:-:S08]  /*0a10*/  DADD R12, R12, -R20 ;  /* 0x000000000c0c7229 */ /* 0x004fd00000000814 */
[----:B------:R-:W-:Y:S01]  /*0a20*/  DFMA R12, R2, R12, R20 ;  /* 0x0000000c020c722b */ /* 0x000fe20000000014 */
[----:B------:R-:W2:Y:S06]  /*0a30*/  LDG.E.64 R20, desc[UR12][R4.64] ;  /* 0x0000000c04147981 */ /* 0x000eac000c1e1b00 */
[----:B------:R0:W-:Y:S04]  /*0a40*/  STG.E.64 desc[UR12][R4.64+-0x8], R12 ;  /* 0xfffff80c04007986 */ /* 0x0001e8000c101b0c */
[----:B-1----:R-:W2:Y:S02]  /*0a50*/  LDG.E.64 R14, desc[UR12][R8.64] ;  /* 0x0000000c080e7981 */ /* 0x002ea4000c1e1b00 */
[----:B--2---:R-:W-:-:S08]  /*0a60*/  DADD R14, R14, -R20 ;  /* 0x000000000e0e7229 */ /* 0x004fd00000000814 */
[----:B------:R-:W-:Y:S01]  /*0a70*/  DFMA R14, R2, R14, R20 ;  /* 0x0000000e020e722b */ /* 0x000fe20000000014 */
[----:B------:R-:W2:Y:S06]  /*0a80*/  LDG.E.64 R20, desc[UR12][R4.64+0x8] ;  /* 0x0000080c04147981 */ /* 0x000eac000c1e1b00 */
[----:B------:R1:W-:Y:S04]  /*0a90*/  STG.E.64 desc[UR12][R4.64], R14 ;  /* 0x0000000e04007986 */ /* 0x0003e8000c101b0c */
[----:B---3--:R-:W2:Y:S02]  /*0aa0*/  LDG.E.64 R16, desc[UR12][R8.64+0x8] ;  /* 0x0000080c08107981 */ /* 0x008ea4000c1e1b00 */
[----:B--2---:R-:W-:-:S08]  /*0ab0*/  DADD R16, R16, -R20 ;  /* 0x0000000010107229 */ /* 0x004fd00000000814 */
        /* <DEDUP_REMOVED lines=8> */
[----:B-1----:R0:W2:Y:S01]  /*0b40*/  LDG.E.64 R14, desc[UR12][R8.64+0x18] ;  /* 0x0000180c080e7981 */ /* 0x0020a2000c1e1b00 */
[----:B------:R-:W-:-:S05]  /*0b50*/  VIADD R10, R10, 0x8 ;  /* 0x000000080a0a7836 */ /* 0x000fca0000000000 */
[----:B------:R-:W-:Y:S02]  /*0b60*/  ISETP.NE.AND P0, PT, R10, RZ, PT ;  /* 0x000000ff0a00720c */ /* 0x000fe40003f05270 */
[----:B0-----:R-:W-:Y:S01]  /*0b70*/  IADD3 R8, P2, PT, R8, 0x40, RZ ;  /* 0x0000004008087810 */ /* 0x001fe20007f5e0ff */
[----:B------:R-:W-:-:S04]  /*0b80*/  VIADD R6, R6, 0x8 ;  /* 0x0000000806067836 */ /* 0x000fc80000000000 */
[----:B------:R-:W-:Y:S01]  /*0b90*/  IMAD.X R9, RZ, RZ, R9, P2 ;  /* 0x000000ffff097224 */ /* 0x000fe200010e0609 */
[----:B--2---:R-:W-:-:S08]  /*0ba0*/  DADD R14, R14, -R20 ;  /* 0x000000000e0e7229 */ /* 0x004fd00000000814 */
[----:B------:R-:W-:-:S07]  /*0bb0*/  DFMA R14, R2, R14, R20 ;  /* 0x0000000e020e722b */ /* 0x000fce0000000014 */
[----:B------:R3:W-:Y:S01]  /*0bc0*/  STG.E.64 desc[UR12][R4.64+0x18], R14 ;  /* 0x0000180e04007986 */ /* 0x0007e2000c101b0c */
[----:B------:R-:W-:Y:S05]  /*0bd0*/  @P0 BRA `(.L_x_5) ;  /* 0xfffffffc003c0947 */ /* 0x000fea000383ffff */
.L_x_4:
[----:B--2---:R-:W-:Y:S05]  /*0be0*/  @!P1 EXIT ;  /* 0x000000000000994d */ /* 0x004fea0003800000 */
[----:B------:R-:W-:Y:S02]  /*0bf0*/  ISETP.GE.U32.AND P0, PT, R18, 0x4, PT ;  /* 0x000000041200780c */ /* 0x000fe40003f06070 */
[----:B------:R-:W-:-:S04]  /*0c00*/  LOP3.LUT R6, R7, 0x3, RZ, 0xc0, !PT ;  /* 0x0000000307067812 */ /* 0x000fc800078ec0ff */
[----:B------:R-:W-:-:S07]  /*0c10*/  ISETP.NE.AND P1, PT, R6, RZ, PT ;  /* 0x000000ff0600720c */ /* 0x000fce0003f25270 */
[----:B------:R-:W-:Y:S06]  /*0c20*/  @!P0 BRA `(.L_x_6) ;  /* 0x0000000000688947 */ /* 0x000fec0003800000 */
[----:B---3--:R-:W0:Y:S01]  /*0c30*/  LDC.64 R4, c[0x0][0x380] ;  /* 0x0000e000ff047b82 */ /* 0x008e220000000a00 */
[----:B------:R-:W-:-:S07]  /*0c40*/  IMAD.IADD R13, R11, 0x1, R0 ;  /* 0x000000010b0d7824 */ /* 0x000fce00078e0200 */
[----:B------:R-:W1:Y:S01]  /*0c50*/  LDC.64 R8, c[0x0][0x388] ;  /* 0x0000e200ff087b82 */ /* 0x000e620000000a00 */
[----:B0-----:R-:W-:-:S05]  /*0c60*/  IMAD.WIDE R4, R13, 0x8, R4 ;  /* 0x000000080d047825 */ /* 0x001fca00078e0204 */
[----:B------:R-:W2:Y:S01]  /*0c70*/  LDG.E.64 R14, desc[UR12][R4.64] ;  /* 0x0000000c040e7981 */ /* 0x000ea2000c1e1b00 */
[----:B-1----:R-:W-:-:S03]  /*0c80*/  IMAD.WIDE.U32 R8, R0, 0x8, R8 ;  /* 0x0000000800087825 */ /* 0x002fc600078e0008 */
[----:B------:R-:W3:Y:S04]  /*0c90*/  LDG.E.64 R16, desc[UR12][R4.64+0x8] ;  /* 0x0000080c04107981 */ /* 0x000ee8000c1e1b00 */
[----:B------:R-:W2:Y:S04]  /*0ca0*/  LDG.E.64 R12, desc[UR12][R8.64] ;  /* 0x0000000c080c7981 */ /* 0x000ea8000c1e1b00 */
        /* <DEDUP_REMOVED lines=13> */
[----:B0-----:R-:W2:Y:S01]  /*0d80*/  LDG.E.64 R12, desc[UR12][R8.64+0x18] ;  /* 0x0000180c080c7981 */ /* 0x001ea2000c1e1b00 */
[----:B------:R-:W-:Y:S01]  /*0d90*/  VIADD R0, R0, 0x4 ;  /* 0x0000000400007836 */ /* 0x000fe20000000000 */
[----:B--2---:R-:W-:-:S08]  /*0da0*/  DADD R12, R12, -R18 ;  /* 0x000000000c0c7229 */ /* 0x004fd00000000812 */
[----:B------:R-:W-:-:S07]  /*0db0*/  DFMA R12, R2, R12, R18 ;  /* 0x0000000c020c722b */ /* 0x000fce0000000012 */
[----:B------:R1:W-:Y:S04]  /*0dc0*/  STG.E.64 desc[UR12][R4.64+0x18], R12 ;  /* 0x0000180c04007986 */ /* 0x0003e8000c101b0c */
.L_x_6:
[----:B------:R-:W-:Y:S05]  /*0dd0*/  @!P1 EXIT ;  /* 0x000000000000994d */ /* 0x000fea0003800000 */
[----:B------:R-:W-:Y:S02]  /*0de0*/  ISETP.NE.AND P0, PT, R6, 0x1, PT ;  /* 0x000000010600780c */ /* 0x000fe40003f05270 */
[----:B------:R-:W-:-:S04]  /*0df0*/  LOP3.LUT R7, R7, 0x1, RZ, 0xc0, !PT ;  /* 0x0000000107077812 */ /* 0x000fc800078ec0ff */
[----:B------:R-:W-:-:S07]  /*0e00*/  ISETP.NE.U32.AND P1, PT, R7, 0x1, PT ;  /* 0x000000010700780c */ /* 0x000fce0003f25070 */
[----:B------:R-:W-:Y:S06]  /*0e10*/  @!P0 BRA `(.L_x_7) ;  /* 0x0000000000408947 */ /* 0x000fec0003800000 */
[----:B-1-3--:R-:W0:Y:S01]  /*0e20*/  LDC.64 R4, c[0x0][0x380] ;  /* 0x0000e000ff047b82 */ /* 0x00ae220000000a00 */
[----:B------:R-:W-:-:S07]  /*0e30*/  IMAD.IADD R13, R11, 0x1, R0 ;  /* 0x000000010b0d7824 */ /* 0x000fce00078e0200 */
[----:B------:R-:W1:Y:S01]  /*0e40*/  LDC.64 R6, c[0x0][0x388] ;  /* 0x0000e200ff067b82 */ /* 0x000e620000000a00 */
[----:B0-----:R-:W-:-:S05]  /*0e50*/  IMAD.WIDE R12, R13, 0x8, R4 ;  /* 0x000000080d0c7825 */ /* 0x001fca00078e0204 */
[----:B------:R-:W2:Y:S01]  /*0e60*/  LDG.E.64 R8, desc[UR12][R12.64+0x8] ;  /* 0x0000080c0c087981 */ /* 0x000ea2000c1e1b00 */
[----:B-1----:R-:W-:-:S03]  /*0e70*/  IMAD.WIDE.U32 R14, R0, 0x8, R6 ;  /* 0x00000008000e7825 */ /* 0x002fc600078e0006 */
[----:B------:R-:W3:Y:S04]  /*0e80*/  LDG.E.64 R6, desc[UR12][R12.64] ;  /* 0x0000000c0c067981 */ /* 0x000ee8000c1e1b00 */
[----:B------:R-:W3:Y:S02]  /*0e90*/  LDG.E.64 R4, desc[UR12][R14.64] ;  /* 0x0000000c0e047981 */ /* 0x000ee4000c1e1b00 */
[----:B---3--:R-:W-:-:S08]  /*0ea0*/  DADD R4, R4, -R6 ;  /* 0x0000000004047229 */ /* 0x008fd00000000806 */
[----:B------:R-:W-:-:S07]  /*0eb0*/  DFMA R4, R2, R4, R6 ;  /* 0x000000040204722b */ /* 0x000fce0000000006 */
[----:B------:R0:W-:Y:S04]  /*0ec0*/  STG.E.64 desc[UR12][R12.64], R4 ;  /* 0x000000040c007986 */ /* 0x0001e8000c101b0c */
[----:B------:R-:W2:Y:S01]  /*0ed0*/  LDG.E.64 R6, desc[UR12][R14.64+0x8] ;  /* 0x0000080c0e067981 */ /* 0x000ea2000c1e1b00 */
[----:B------:R-:W-:Y:S01]  /*0ee0*/  VIADD R0, R0, 0x2 ;  /* 0x0000000200007836 */ /* 0x000fe20000000000 */
[----:B--2---:R-:W-:-:S08]  /*0ef0*/  DADD R6, R6, -R8 ;  /* 0x0000000006067229 */ /* 0x004fd00000000808 */
[----:B------:R-:W-:-:S07]  /*0f00*/  DFMA R6, R2, R6, R8 ;  /* 0x000000060206722b */ /* 0x000fce0000000008 */
[----:B------:R0:W-:Y:S04]  /*0f10*/  STG.E.64 desc[UR12][R12.64+0x8], R6 ;  /* 0x000008060c007986 */ /* 0x0001e8000c101b0c */
.L_x_7:
[----:B------:R-:W-:Y:S05]  /*0f20*/  @P1 EXIT ;  /* 0x000000000000194d */ /* 0x000fea0003800000 */
[----:B0-----:R-:W0:Y:S01]  /*0f30*/  LDC.64 R6, c[0x0][0x388] ;  /* 0x0000e200ff067b82 */ /* 0x001e220000000a00 */
[----:B------:R-:W-:-:S07]  /*0f40*/  IMAD.IADD R11, R11, 0x1, R0 ;  /* 0x000000010b0b7824 */ /* 0x000fce00078e0200 */
[----:B-1-3--:R-:W1:Y:S01]  /*0f50*/  LDC.64 R4, c[0x0][0x380] ;  /* 0x0000e000ff047b82 */ /* 0x00ae620000000a00 */
[----:B0-----:R-:W-:-:S06]  /*0f60*/  IMAD.WIDE.U32 R6, R0, 0x8, R6 ;  /* 0x0000000800067825 */ /* 0x001fcc00078e0006 */
[----:B------:R-:W2:Y:S01]  /*0f70*/  LDG.E.64 R6, desc[UR12][R6.64] ;  /* 0x0000000c06067981 */ /* 0x000ea2000c1e1b00 */
[----:B-1----:R-:W-:-:S05]  /*0f80*/  IMAD.WIDE R4, R11, 0x8, R4 ;  /* 0x000000080b047825 */ /* 0x002fca00078e0204 */
[----:B------:R-:W2:Y:S02]  /*0f90*/  LDG.E.64 R8, desc[UR12][R4.64] ;  /* 0x0000000c04087981 */ /* 0x000ea4000c1e1b00 */
[----:B--2---:R-:W-:-:S08]  /*0fa0*/  DADD R10, R6, -R8 ;  /* 0x00000000060a7229 */ /* 0x004fd00000000808 */
[----:B------:R-:W-:-:S07]  /*0fb0*/  DFMA R10, R2, R10, R8 ;  /* 0x0000000a020a722b */ /* 0x000fce0000000008 */
[----:B------:R-:W-:Y:S01]  /*0fc0*/  STG.E.64 desc[UR12][R4.64], R10 ;  /* 0x0000000a04007986 */ /* 0x000fe2000c101b0c */
[----:B------:R-:W-:Y:S05]  /*0fd0*/  EXIT ;  /* 0x000000000000794d */ /* 0x000fea0003800000 */
        .weak           $__internal_0_$__cuda_sm20_div_rn_f64_full
        .type           $__internal_0_$__cuda_sm20_div_rn_f64_full,@function
        .size           $__internal_0_$__cuda_sm20_div_rn_f64_full,(.L_x_28 - $__internal_0_$__cuda_sm20_div_rn_f64_full)
$__internal_0_$__cuda_sm20_div_rn_f64_full:
[C---:B------:R-:W-:Y:S01]  /*0fe0*/  FSETP.GEU.AND P0, PT, |R9|.reuse, 1.469367938527859385e-39, PT ;  /* 0x001000000900780b */ /* 0x040fe20003f0e200 */
[--C-:B------:R-:W-:Y:S01]  /*0ff0*/  IMAD.MOV.U32 R10, RZ, RZ, R8.reuse ;  /* 0x000000ffff0a7224 */ /* 0x100fe200078e0008 */
[----:B------:R-:W-:Y:S01]  /*1000*/  LOP3.LUT R2, R9, 0x800fffff, RZ, 0xc0, !PT ;  /* 0x800fffff09027812 */ /* 0x000fe200078ec0ff */
[----:B------:R-:W-:Y:S01]  /*1010*/  IMAD.MOV.U32 R11, RZ, RZ, R9 ;  /* 0x000000ffff0b7224 */ /* 0x000fe200078e0009 */
[C---:B------:R-:W-:Y:S01]  /*1020*/  FSETP.GEU.AND P2, PT, |R5|.reuse, 1.469367938527859385e-39, PT ;  /* 0x001000000500780b */ /* 0x040fe20003f4e200 */
[----:B------:R-:W-:Y:S01]  /*1030*/  IMAD.MOV.U32 R16, RZ, RZ, 0x1 ;  /* 0x00000001ff107424 */ /* 0x000fe200078e00ff */
[----:B------:R-:W-:Y:S01]  /*1040*/  LOP3.LUT R3, R2, 0x3ff00000, RZ, 0xfc, !PT ;  /* 0x3ff0000002037812 */ /* 0x000fe200078efcff */
[----:B------:R-:W-:Y:S01]  /*1050*/  IMAD.MOV.U32 R2, RZ, RZ, R8 ;  /* 0x000000ffff027224 */ /* 0x000fe200078e0008 */
[----:B------:R-:W-:Y:S01]  /*1060*/  LOP3.LUT R7, R5, 0x7ff00000, RZ, 0xc0, !PT ;  /* 0x7ff0000005077812 */ /* 0x000fe200078ec0ff */
[----:B------:R-:W-:Y:S01]  /*1070*/  IMAD.MOV.U32 R13, RZ, RZ, 0x1ca00000 ;  /* 0x1ca00000ff0d7424 */ /* 0x000fe200078e00ff */
[----:B------:R-:W-:Y:S03]  /*1080*/  BSSY.RECONVERGENT B1, `(.L_x_8) ;  /* 0x0000050000017945 */ /* 0x000fe60003800200 */
[----:B------:R-:W-:-:S04]  /*1090*/  @!P0 DMUL R2, R10, 8.98846567431157953865e+307 ;  /* 0x7fe000000a028828 */ /* 0x000fc80000000000 */
[----:B------:R-:W-:Y:S02]  /*10a0*/  @!P2 LOP3.LUT R8, R11, 0x7ff00000, RZ, 0xc0, !PT ;  /* 0x7ff000000b08a812 */ /* 0x000fe400078ec0ff */
[----:B------:R-:W0:Y:S02]  /*10b0*/  MUFU.RCP64H R17, R3 ;  /* 0x0000000300117308 */ /* 0x000e240000001800 */
[----:B------:R-:W-:Y:S01]  /*10c0*/  @!P2 ISETP.GE.U32.AND P3, PT, R7, R8, PT ;  /* 0x000000080700a20c */ /* 0x000fe20003f66070 */
[----:B------:R-:W-:Y:S01]  /*10d0*/  IMAD.MOV.U32 R8, RZ, RZ, R4 ;  /* 0x000000ffff087224 */ /* 0x000fe200078e0004 */
[----:B0-----:R-:W-:-:S08]  /*10e0*/  DFMA R14, R16, -R2, 1 ;  /* 0x3ff00000100e742b */ /* 0x001fd00000000802 */
[----:B------:R-:W-:Y:S01]  /*10f0*/  DFMA R18, R14, R14, R14 ;  /* 0x0000000e0e12722b */ /* 0x000fe2000000000e */
[----:B------:R-:W-:Y:S02]  /*1100*/  LOP3.LUT R14, R9, 0x7ff00000, RZ, 0xc0, !PT ;  /* 0x7ff00000090e7812 */ /* 0x000fe400078ec0ff */
[----:B------:R-:W-:Y:S02]  /*1110*/  @!P2 SEL R15, R13, 0x63400000, !P3 ;  /* 0x634000000d0fa807 */ /* 0x000fe40005800000 */
[----:B------:R-:W-:Y:S02]  /*1120*/  ISETP.GE.U32.AND P1, PT, R7, R14, PT ;  /* 0x0000000e0700720c */ /* 0x000fe40003f26070 */
[----:B------:R-:W-:Y:S01]  /*1130*/  @!P2 LOP3.LUT R15, R15, 0x80000000, R5, 0xf8, !PT ;  /* 0x800000000f0fa812 */ /* 0x000fe200078ef805 */
[----:B------:R-:W-:Y:S01]  /*1140*/  DFMA R16, R16, R18, R16 ;  /* 0x000000121010722b */ /* 0x000fe20000000010 */
[----:B------:R-:W-:Y:S01]  /*1150*/  SEL R9, R13, 0x63400000, !P1 ;  /* 0x634000000d097807 */ /* 0x000fe20004800000 */
[----:B------:R-:W-:Y:S01]  /*1160*/  @!P2 IMAD.MOV.U32 R18, RZ, RZ, RZ ;  /* 0x000000ffff12a224 */ /* 0x000fe200078e00ff */
[----:B------:R-:W-:-:S02]  /*1170*/  @!P2 LOP3.LUT R19, R15, 0x100000, RZ, 0xfc, !PT ;  /* 0x001000000f13a812 */ /* 0x000fc400078efcff */
[----:B------:R-:W-:-:S03]  /*1180*/  LOP3.LUT R9, R9, 0x800fffff, R5, 0xf8, !PT ;  /* 0x800fffff09097812 */ /* 0x000fc600078ef805 */
[----:B------:R-:W-:-:S03]  /*1190*/  DFMA R20, R16, -R2, 1 ;  /* 0x3ff000001014742b */ /* 0x000fc60000000802 */
[----:B------:R-:W-:-:S05]  /*11a0*/  @!P2 DFMA R8, R8, 2, -R18 ;  /* 0x400000000808a82b */ /* 0x000fca0000000812 */
[----:B------:R-:W-:Y:S01]  /*11b0*/  DFMA R16, R16, R20, R16 ;  /* 0x000000141010722b */ /* 0x000fe20000000010 */
[----:B------:R-:W-:Y:S02]  /*11c0*/  IMAD.MOV.U32 R21, RZ, RZ, R7 ;  /* 0x000000ffff157224 */ /* 0x000fe400078e0007 */
[----:B------:R-:W-:Y:S02]  /*11d0*/  IMAD.MOV.U32 R20, RZ, RZ, R14 ;  /* 0x000000ffff147224 */ /* 0x000fe400078e000e */
[----:B------:R-:W-:Y:S02]  /*11e0*/  @!P2 LOP3.LUT R21, R9, 0x7ff00000, RZ, 0xc0, !PT ;  /* 0x7ff000000915a812 */ /* 0x000fe400078ec0ff */
[----:B------:R-:W-:Y:S01]  /*11f0*/  @!P0 LOP3.LUT R20, R3, 0x7ff00000, RZ, 0xc0, !PT ;  /* 0x7ff0000003148812 */ /* 0x000fe200078ec0ff */
[----:B------:R-:W-:Y:S02]  /*1200*/  DMUL R18, R16, R8 ;  /* 0x0000000810127228 */ /* 0x000fe40000000000 */
[----:B------:R-:W-:-:S02]  /*1210*/  VIADD R22, R21, 0xffffffff ;  /* 0xffffffff15167836 */ /* 0x000fc40000000000 */
[----:B------:R-:W-:-:S03]  /*1220*/  VIADD R23, R20, 0xffffffff ;  /* 0xffffffff14177836 */ /* 0x000fc60000000000 */
[----:B------:R-:W-:Y:S01]  /*1230*/  ISETP.GT.U32.AND P0, PT, R22, 0x7feffffe, PT ;  /* 0x7feffffe1600780c */ /* 0x000fe20003f04070 */
[----:B------:R-:W-:-:S03]  /*1240*/  DFMA R14, R18, -R2, R8 ;  /* 0x80000002120e722b */ /* 0x000fc60000000008 */
[----:B------:R-:W-:-:S05]  /*1250*/  ISETP.GT.U32.OR P0, PT, R23, 0x7feffffe, P0 ;  /* 0x7feffffe1700780c */ /* 0x000fca0000704470 */
[----:B------:R-:W-:-:S08]  /*1260*/  DFMA R14, R16, R14, R18 ;  /* 0x0000000e100e722b */ /* 0x000fd00000000012 */
[----:B------:R-:W-:Y:S05]  /*1270*/  @P0 BRA `(.L_x_9) ;  /* 0x00000000006c0947 */ /* 0x000fea0003800000 */
[----:B------:R-:W-:-:S04]  /*1280*/  LOP3.LUT R16, R11, 0x7ff00000, RZ, 0xc0, !PT ;  /* 0x7ff000000b107812 */ /* 0x000fc800078ec0ff */
[CC--:B------:R-:W-:Y:S02]  /*1290*/  VIADDMNMX R4, R7.reuse, -R16.reuse, 0xb9600000, !PT ;  /* 0xb960000007047446 */ /* 0x0c0fe40007800910 */
[----:B------:R-:W-:Y:S02]  /*12a0*/  ISETP.GE.U32.AND P0, PT, R7, R16, PT ;  /* 0x000000100700720c */ /* 0x000fe40003f06070 */
[----:B------:R-:W-:Y:S02]  /*12b0*/  VIMNMX R4, PT, PT, R4, 0x46a00000, PT ;  /* 0x46a0000004047848 */ /* 0x000fe40003fe0100 */
[----:B------:R-:W-:-:S05]  /*12c0*/  SEL R7, R13, 0x63400000, !P0 ;  /* 0x634000000d077807 */ /* 0x000fca0004000000 */
[----:B------:R-:W-:Y:S02]  /*12d0*/  IMAD.IADD R7, R4, 0x1, -R7 ;  /* 0x0000000104077824 */ /* 0x000fe400078e0a07 */
[----:B------:R-:W-:Y:S02]  /*12e0*/  IMAD.MOV.U32 R4, RZ, RZ, RZ ;  /* 0x000000ffff047224 */ /* 0x000fe400078e00ff */
[----:B------:R-:W-:-:S06]  /*12f0*/  VIADD R5, R7, 0x7fe00000 ;  /* 0x7fe0000007057836 */ /* 0x000fcc0000000000 */
[----:B------:R-:W-:-:S10]  /*1300*/  DMUL R16, R14, R4 ;  /* 0x000000040e107228 */ /* 0x000fd40000000000 */
[----:B------:R-:W-:-:S13]  /*1310*/  FSETP.GTU.AND P0, PT, |R17|, 1.469367938527859385e-39, PT ;  /* 0x001000001100780b */ /* 0x000fda0003f0c200 */
[----:B------:R-:W-:Y:S05]  /*1320*/  @P0 BRA `(.L_x_10) ;  /* 0x0000000000940947 */ /* 0x000fea0003800000 */
[----:B------:R-:W-:Y:S01]  /*1330*/  DFMA R2, R14, -R2, R8 ;  /* 0x800000020e02722b */ /* 0x000fe20000000008 */
[----:B------:R-:W-:-:S09]  /*1340*/  IMAD.MOV.U32 R4, RZ, RZ, RZ ;  /* 0x000000ffff047224 */ /* 0x000fd200078e00ff */
[C---:B------:R-:W-:Y:S02]  /*1350*/  FSETP.NEU.AND P0, PT, R3.reuse, RZ, PT ;  /* 0x000000ff0300720b */ /* 0x040fe40003f0d000 */
[----:B------:R-:W-:-:S04]  /*1360*/  LOP3.LUT R11, R3, 0x80000000, R11, 0x48, !PT ;  /* 0x80000000030b7812 */ /* 0x000fc800078e480b */
[----:B------:R-:W-:-:S07]  /*1370*/  LOP3.LUT R5, R11, R5, RZ, 0xfc, !PT ;  /* 0x000000050b057212 */ /* 0x000fce00078efcff */
[----:B------:R-:W-:Y:S05]  /*1380*/  @!P0 BRA `(.L_x_10) ;  /* 0x00000000007c8947 */ /* 0x000fea0003800000 */
[----:B------:R-:W-:Y:S01]  /*1390*/  IMAD.MOV R3, RZ, RZ, -R7 ;  /* 0x000000ffff037224 */ /* 0x000fe200078e0a07 */
[----:B------:R-:W-:Y:S01]  /*13a0*/  DMUL.RP R4, R14, R4 ;  /* 0x000000040e047228 */ /* 0x000fe20000008000 */
[----:B------:R-:W-:Y:S01]  /*13b0*/  IMAD.MOV.U32 R2, RZ, RZ, RZ ;  /* 0x000000ffff027224 */ /* 0x000fe200078e00ff */
[----:B------:R-:W-:-:S05]  /*13c0*/  IADD3 R7, PT, PT, -R7, -0x43300000, RZ ;  /* 0xbcd0000007077810 */ /* 0x000fca0007ffe1ff */
[----:B------:R-:W-:-:S03]  /*13d0*/  DFMA R2, R16, -R2, R14 ;  /* 0x800000021002722b */ /* 0x000fc6000000000e */
[----:B------:R-:W-:-:S07]  /*13e0*/  LOP3.LUT R11, R5, R11, RZ, 0x3c, !PT ;  /* 0x0000000b050b7212 */ /* 0x000fce00078e3cff */
[----:B------:R-:W-:-:S04]  /*13f0*/  FSETP.NEU.AND P0, PT, |R3|, R7, PT ;  /* 0x000000070300720b */ /* 0x000fc80003f0d200 */
[----:B------:R-:W-:Y:S02]  /*1400*/  FSEL R16, R4, R16, !P0 ;  /* 0x0000001004107208 */ /* 0x000fe40004000000 */
[----:B------:R-:W-:Y:S01]  /*1410*/  FSEL R17, R11, R17, !P0 ;  /* 0x000000110b117208 */ /* 0x000fe20004000000 */
[----:B------:R-:W-:Y:S06]  /*1420*/  BRA `(.L_x_10) ;  /* 0x0000000000547947 */ /* 0x000fec0003800000 */
.L_x_9:
[----:B------:R-:W-:-:S14]  /*1430*/  DSETP.NAN.AND P0, PT, R4, R4, PT ;  /* 0x000000040400722a */ /* 0x000fdc0003f08000 */
[----:B------:R-:W-:Y:S05]  /*1440*/  @P0 BRA `(.L_x_11) ;  /* 0x0000000000440947 */ /* 0x000fea0003800000 */
[----:B------:R-:W-:-:S14]  /*1450*/  DSETP.NAN.AND P0, PT, R10, R10, PT ;  /* 0x0000000a0a00722a */ /* 0x000fdc0003f08000 */
[----:B------:R-:W-:Y:S05]  /*1460*/  @P0 BRA `(.L_x_12) ;  /* 0x0000000000300947 */ /* 0x000fea0003800000 */
[----:B------:R-:W-:Y:S01]  /*1470*/  ISETP.NE.AND P0, PT, R21, R20, PT ;  /* 0x000000141500720c */ /* 0x000fe20003f05270 */
[----:B------:R-:W-:Y:S02]  /*1480*/  IMAD.MOV.U32 R16, RZ, RZ, 0x0 ;  /* 0x00000000ff107424 */ /* 0x000fe400078e00ff */
[----:B------:R-:W-:-:S10]  /*1490*/  IMAD.MOV.U32 R17, RZ, RZ, -0x80000 ;  /* 0xfff80000ff117424 */ /* 0x000fd400078e00ff */
[----:B------:R-:W-:Y:S05]  /*14a0*/  @!P0 BRA `(.L_x_10) ;  /* 0x0000000000348947 */ /* 0x000fea0003800000 */
[----:B------:R-:W-:Y:S02]  /*14b0*/  ISETP.NE.AND P0, PT, R21, 0x7ff00000, PT ;  /* 0x7ff000001500780c */ /* 0x000fe40003f05270 */
[----:B------:R-:W-:Y:S02]  /*14c0*/  LOP3.LUT R17, R5, 0x80000000, R11, 0x48, !PT ;  /* 0x8000000005117812 */ /* 0x000fe400078e480b */
[----:B------:R-:W-:-:S13]  /*14d0*/  ISETP.EQ.OR P0, PT, R20, RZ, !P0 ;  /* 0x000000ff1400720c */ /* 0x000fda0004702670 */
[----:B------:R-:W-:Y:S01]  /*14e0*/  @P0 LOP3.LUT R2, R17, 0x7ff00000, RZ, 0xfc, !PT ;  /* 0x7ff0000011020812 */ /* 0x000fe200078efcff */
[----:B------:R-:W-:Y:S02]  /*14f0*/  @!P0 IMAD.MOV.U32 R16, RZ, RZ, RZ ;  /* 0x000000ffff108224 */ /* 0x000fe400078e00ff */
[----:B------:R-:W-:Y:S02]  /*1500*/  @P0 IMAD.MOV.U32 R16, RZ, RZ, RZ ;  /* 0x000000ffff100224 */ /* 0x000fe400078e00ff */
[----:B------:R-:W-:Y:S01]  /*1510*/  @P0 IMAD.MOV.U32 R17, RZ, RZ, R2 ;  /* 0x000000ffff110224 */ /* 0x000fe200078e0002 */
[----:B------:R-:W-:Y:S06]  /*1520*/  BRA `(.L_x_10) ;  /* 0x0000000000147947 */ /* 0x000fec0003800000 */
.L_x_12:
[----:B------:R-:W-:Y:S01]  /*1530*/  LOP3.LUT R17, R11, 0x80000, RZ, 0xfc, !PT ;  /* 0x000800000b117812 */ /* 0x000fe200078efcff */
[----:B------:R-:W-:Y:S01]  /*1540*/  IMAD.MOV.U32 R16, RZ, RZ, R10 ;  /* 0x000000ffff107224 */ /* 0x000fe200078e000a */
[----:B------:R-:W-:Y:S06]  /*1550*/  BRA `(.L_x_10) ;  /* 0x0000000000087947 */ /* 0x000fec0003800000 */
.L_x_11:
[----:B------:R-:W-:Y:S01]  /*1560*/  LOP3.LUT R17, R5, 0x80000, RZ, 0xfc, !PT ;  /* 0x0008000005117812 */ /* 0x000fe200078efcff */
[----:B------:R-:W-:-:S07]  /*1570*/  IMAD.MOV.U32 R16, RZ, RZ, R4 ;  /* 0x000000ffff107224 */ /* 0x000fce00078e0004 */
.L_x_10:
[----:B------:R-:W-:Y:S05]  /*1580*/  BSYNC.RECONVERGENT B1 ;  /* 0x0000000000017941 */ /* 0x000fea0003800200 */
.L_x_8:
[----:B------:R-:W-:Y:S02]  /*1590*/  IMAD.MOV.U32 R13, RZ, RZ, 0x0 ;  /* 0x00000000ff0d7424 */ /* 0x000fe400078e00ff */
[----:B------:R-:W-:Y:S02]  /*15a0*/  IMAD.MOV.U32 R2, RZ, RZ, R16 ;  /* 0x000000ffff027224 */ /* 0x000fe400078e0010 */
[----:B------:R-:W-:Y:S01]  /*15b0*/  IMAD.MOV.U32 R3, RZ, RZ, R17 ;  /* 0x000000ffff037224 */ /* 0x000fe200078e0011 */
[----:B------:R-:W-:Y:S06]  /*15c0*/  RET.REL.NODEC R12 `(_Z21update_weights_kernelPdPKdiidiii) ;  /* 0xffffffe80c8c7950 */ /* 0x000fec0003c3ffff */
.L_x_13:
[----:B------:R-:W-:-:S00]  /*15d0*/  BRA `(.L_x_13) ;  /* 0xfffffffc00fc7947 */ /* 0x000fc0000383ffff */
[----:B------:R-:W-:-:S00]  /*15e0*/  NOP ;  /* 0x0000000000007918 */ /* 0x000fc00000000000 */
        /* <DEDUP_REMOVED lines=9> */
.L_x_28:


//--------------------- .text._Z15find_min_kernelPKdiPdPiS2_ --------------------------
	.section	.text._Z15find_min_kernelPKdiPdPiS2_,"ax",@progbits
	.align	128
        .global         _Z15find_min_kernelPKdiPdPiS2_
        .type           _Z15find_min_kernelPKdiPdPiS2_,@function
        .size           _Z15find_min_kernelPKdiPdPiS2_,(.L_x_31 - _Z15find_min_kernelPKdiPdPiS2_)
        .other          _Z15find_min_kernelPKdiPdPiS2_,@"STO_CUDA_ENTRY STV_DEFAULT"
_Z15find_min_kernelPKdiPdPiS2_:
.text._Z15find_min_kernelPKdiPdPiS2_:
[----:B------:R-:W-:Y:S01]  /*0000*/  LDC R1, c[0x0][0x37c] ;  /* 0x0000df00ff017b82 */ /* 0x000fe20000000800 */
[----:B------:R-:W-:Y:S05]  /*0010*/  EXIT ;  /* 0x000000000000794d */ /* 0x000fea0003800000 */
.L_x_14:
        /* <DEDUP_REMOVED lines=14> */
.L_x_31:


//--------------------- .text._Z24compute_distances_kernelPKdS0_Pdii --------------------------
	.section	.text._Z24compute_distances_kernelPKdS0_Pdii,"ax",@progbits
	.align	128
        .global         _Z24compute_distances_kernelPKdS0_Pdii
        .type           _Z24compute_distances_kernelPKdS0_Pdii,@function
        .size           _Z24compute_distances_kernelPKdS0_Pdii,(.L_x_29 - _Z24compute_distances_kernelPKdS0_Pdii)
        .other          _Z24compute_distances_kernelPKdS0_Pdii,@"STO_CUDA_ENTRY STV_DEFAULT"
_Z24compute_distances_kernelPKdS0_Pdii:
.text._Z24compute_distances_kernelPKdS0_Pdii:
[----:B------:R-:W-:Y:S01]  /*0000*/  LDC R1, c[0x0][0x37c] ;  /* 0x0000df00ff017b82 */ /* 0x000fe20000000800 */
[----:B------:R-:W0:Y:S07]  /*0010*/  S2R R3, SR_TID.X ;  /* 0x0000000000037919 */ /* 0x000e2e0000002100 */
[----:B------:R-:W0:Y:S01]  /*0020*/  S2UR UR4, SR_CTAID.X ;  /* 0x00000000000479c3 */ /* 0x000e220000002500 */
[----:B------:R-:W1:Y:S01]  /*0030*/  LDCU UR6, c[0x0][0x398] ;  /* 0x00007300ff0677ac */ /* 0x000e620008000800 */
[----:B------:R-:W2:Y:S06]  /*0040*/  S2R R5, SR_TID.Y ;  /* 0x0000000000057919 */ /* 0x000eac0000002200 */
[----:B------:R-:W0:Y:S08]  /*0050*/  LDC R0, c[0x0][0x360] ;  /* 0x0000d800ff007b82 */ /* 0x000e300000000800 */
[----:B------:R-:W2:Y:S08]  /*0060*/  S2UR UR5, SR_CTAID.Y ;  /* 0x00000000000579c3 */ /* 0x000eb00000002600 */
[----:B------:R-:W2:Y:S01]  /*0070*/  LDC R2, c[0x0][0x364] ;  /* 0x0000d900ff027b82 */ /* 0x000ea20000000800 */
[----:B0-----:R-:W-:-:S02]  /*0080*/  IMAD R0, R0, UR4, R3 ;  /* 0x0000000400007c24 */ /* 0x001fc4000f8e0203 */
[----:B--2---:R-:W-:-:S05]  /*0090*/  IMAD R3, R2, UR5, R5 ;  /* 0x0000000502037c24 */ /* 0x004fca000f8e0205 */
[----:B------:R-:W-:-:S04]  /*00a0*/  VIMNMX R2, PT, PT, R0, R3, !PT ;  /* 0x0000000300027248 */ /* 0x000fc80007fe0100 */
[----:B-1----:R-:W-:-:S13]  /*00b0*/  ISETP.GE.AND P0, PT, R2, UR6, PT ;  /* 0x0000000602007c0c */ /* 0x002fda000bf06270 */
[----:B------:R-:W-:Y:S05]  /*00c0*/  @P0 EXIT ;  /* 0x000000000000094d */ /* 0x000fea0003800000 */
[----:B------:R-:W0:Y:S01]  /*00d0*/  LDCU UR8, c[0x0][0x39c] ;  /* 0x00007380ff0877ac */ /* 0x000e220008000800 */
[----:B------:R-:W-:Y:S01]  /*00e0*/  CS2R R8, SRZ ;  /* 0x0000000000087805 */ /* 0x000fe2000001ff00 */
[----:B------:R-:W1:Y:S01]  /*00f0*/  LDCU.64 UR16, c[0x0][0x358] ;  /* 0x00006b00ff1077ac */ /* 0x000e620008000a00 */
[----:B0-----:R-:W-:-:S09]  /*0100*/  UISETP.GE.AND UP0, UPT, UR8, 0x1, UPT ;  /* 0x000000010800788c */ /* 0x001fd2000bf06270 */
[----:B-1----:R-:W-:Y:S05]  /*0110*/  BRA.U !UP0, `(.L_x_15) ;  /* 0x0000000908dc7547 */ /* 0x002fea000b800000 */
[----:B------:R-:W-:Y:S01]  /*0120*/  UISETP.GE.U32.AND UP1, UPT, UR8, 0x10, UPT ;  /* 0x000000100800788c */ /* 0x000fe2000bf26070 */
[----:B------:R-:W-:Y:S01]  /*0130*/  IMAD R29, R0, UR6, R3 ;  /* 0x00000006001d7c24 */ /* 0x000fe2000f8e0203 */
[----:B------:R-:W-:Y:S01]  /*0140*/  ULOP3.LUT UR9, UR8, 0xf, URZ, 0xc0, !UPT ;  /* 0x0000000f08097892 */ /* 0x000fe2000f8ec0ff */
[----:B------:R-:W-:Y:S01]  /*0150*/  IMAD.MOV.U32 R2, RZ, RZ, RZ ;  /* 0x000000ffff027224 */ /* 0x000fe200078e00ff */
[----:B------:R-:W-:Y:S01]  /*0160*/  CS2R R8, SRZ ;  /* 0x0000000000087805 */ /* 0x000fe2000001ff00 */
[----:B------:R-:W-:Y:S01]  /*0170*/  IMAD R29, R29, UR8, RZ ;  /* 0x000000081d1d7c24 */ /* 0x000fe2000f8e02ff */
[----:B------:R-:W-:-:S03]  /*0180*/  UISETP.NE.AND UP0, UPT, UR9, URZ, UPT ;  /* 0x000000ff0900728c */ /* 0x000fc6000bf05270 */
[----:B------:R-:W-:Y:S08]  /*0190*/  BRA.U !UP1, `(.L_x_16) ;  /* 0x0000000509547547 */ /* 0x000ff0000b800000 */
[----:B------:R-:W0:Y:S01]  /*01a0*/  LDCU.128 UR12, c[0x0][0x380] ;  /* 0x00007000ff0c77ac */ /* 0x000e220008000c00 */
[----:B------:R-:W-:Y:S02]  /*01b0*/  MOV R24, R29 ;  /* 0x0000001d00187202 */ /* 0x000fe40000000f00 */
[----:B------:R-:W-:Y:S01]  /*01c0*/  CS2R R8, SRZ ;  /* 0x0000000000087805 */ /* 0x000fe2000001ff00 */
[----:B------:R-:W-:-:S04]  /*01d0*/  ULOP3.LUT UR10, UR8, 0x7ffffff0, URZ, 0xc0, !UPT ;  /* 0x7ffffff0080a7892 */ /* 0x000fc8000f8ec0ff */
[----:B------:R-:W-:Y:S02]  /*01e0*/  UIADD3 UR11, UPT, UPT, -UR10, URZ, URZ ;  /* 0x000000ff0a0b7290 */ /* 0x000fe4000fffe1ff */
[----:B------:R-:W-:Y:S01]  /*01f0*/  IMAD.U32 R2, RZ, RZ, UR10 ;  /* 0x0000000aff027e24 */ /* 0x000fe2000f8e00ff */
[----:B0-----:R-:W-:Y:S02]  /*0200*/  UIADD3 UR4, UP2, UPT, UR14, 0x40, URZ ;  /* 0x000000400e047890 */ /* 0x001fe4000ff5e0ff */
[----:B------:R-:W-:Y:S02]  /*0210*/  UIADD3 UR6, UP1, UPT, UR12, 0x40, URZ ;  /* 0x000000400c067890 */ /* 0x000fe4000ff3e0ff */
[----:B------:R-:W-:Y:S02]  /*0220*/  UIADD3.X UR5, UPT, UPT, URZ, UR15, URZ, UP2, !UPT ;  /* 0x0000000fff057290 */ /* 0x000fe400097fe4ff */
[----:B------:R-:W-:Y:S01]  /*0230*/  MOV R4, UR4 ;  /* 0x0000000400047c02 */ /* 0x000fe20008000f00 */
[----:B------:R-:W-:-:S03]  /*0240*/  UIADD3.X UR7, UPT, UPT, URZ, UR13, URZ, UP1, !UPT ;  /* 0x0000000dff077290 */ /* 0x000fc60008ffe4ff */
[----:B------:R-:W-:-:S09]  /*0250*/  IMAD.U32 R5, RZ, RZ, UR5 ;  /* 0x00000005ff057e24 */ /* 0x000fd2000f8e00ff */
.L_x_17:
[----:B------:R-:W-:Y:S01]  /*0260*/  MOV R26, UR6 ;  /* 0x00000006001a7c02 */ /* 0x000fe20008000f00 */
[----:B------:R-:W-:Y:S01]  /*0270*/  IMAD.U32 R27, RZ, RZ, UR7 ;  /* 0x00000007ff1b7e24 */ /* 0x000fe2000f8e00ff */
[----:B------:R-:W2:Y:S03]  /*0280*/  LDG.E.64 R6, desc[UR16][R4.64+-0x40] ;  /* 0xffffc01004067981 */ /* 0x000ea6000c1e1b00 */
[----:B------:R-:W-:Y:S01]  /*0290*/  IMAD.WIDE R26, R24, 0x8, R26 ;  /* 0x00000008181a7825 */ /* 0x000fe200078e021a */
[----:B------:R-:W3:Y:S04]  /*02a0*/  LDG.E.64 R18, desc[UR16][R4.64+-0x38] ;  /* 0xffffc81004127981 */ /* 0x000ee8000c1e1b00 */
[----:B------:R-:W2:Y:S04]  /*02b0*/  LDG.E.64 R20, desc[UR16][R26.64+-0x40] ;  /* 0xffffc0101a147981 */ /* 0x000ea8000c1e1b00 */
[----:B------:R-:W3:Y:S04]  /*02c0*/  LDG.E.64 R16, desc[UR16][R26.64+-0x38] ;  /* 0xffffc8101a107981 */ /* 0x000ee8000c1e1b00 */
[----:B------:R-:W4:Y:S04]  /*02d0*/  LDG.E.64 R10, desc[UR16][R4.64+-0x30] ;  /* 0xffffd010040a7981 */ /* 0x000f28000c1e1b00 */
[----:B------:R-:W4:Y:S04]  /*02e0*/  LDG.E.64 R12, desc[UR16][R26.64+-0x30] ;  /* 0xffffd0101a0c7981 */ /* 0x000f28000c1e1b00 */
[----:B------:R-:W5:Y:S04]  /*02f0*/  LDG.E.64 R14, desc[UR16][R4.64+-0x28] ;  /* 0xffffd810040e7981 */ /* 0x000f68000c1e1b00 */
[----:B------:R-:W5:Y:S01]  /*0300*/  LDG.E.64 R22, desc[UR16][R4.64+0x38] ;  /* 0x0000381004167981 */ /* 0x000f62000c1e1b00 */
[----:B--2---:R-:W-:-:S03]  /*0310*/  DADD R20, R20, -R6 ;  /* 0x0000000014147229 */ /* 0x004fc60000000806 */
[----:B------:R-:W5:Y:S01]  /*0320*/  LDG.E.64 R6, desc[UR16][R26.64+-0x28] ;  /* 0xffffd8101a067981 */ /* 0x000f62000c1e1b00 */
[----:B---3--:R-:W-:-:S03]  /*0330*/  DADD R18, R16, -R18 ;  /* 0x0000000010127229 */ /* 0x008fc60000000812 */
[----:B------:R-:W2:Y:S01]  /*0340*/  LDG.E.64 R16, desc[UR16][R4.64+-0x20] ;  /* 0xffffe01004107981 */ /* 0x000ea2000c1e1b00 */
[----:B------:R-:W-:-:S03]  /*0350*/  DFMA R20, R20, R20, R8 ;  /* 0x000000141414722b */ /* 0x000fc60000000008 */
[----:B------:R-:W2:Y:S01]  /*0360*/  LDG.E.64 R8, desc[UR16][R26.64+-0x20] ;  /* 0xffffe0101a087981 */ /* 0x000ea2000c1e1b00 */
[----:B----4-:R-:W-:-:S03]  /*0370*/  DADD R10, R12, -R10 ;  /* 0x000000000c0a7229 */ /* 0x010fc6000000080a */
[----:B------:R-:W3:Y:S01]  /*0380*/  LDG.E.64 R12, desc[UR16][R26.64+-0x18] ;  /* 0xffffe8101a0c7981 */ /* 0x000ee2000c1e1b00 */
[----:B------:R-:W-:-:S03]  /*0390*/  DFMA R18, R18, R18, R20 ;  /* 0x000000121212722b */ /* 0x000fc60000000014 */
[----:B------:R-:W3:Y:S05]  /*03a0*/  LDG.E.64 R20, desc[UR16][R4.64+-0x18] ;  /* 0xffffe81004147981 */ /* 0x000eea000c1e1b00 */
[----:B------:R-:W-:Y:S02]  /*03b0*/  DFMA R10, R10, R10, R18 ;  /* 0x0000000a0a0a722b */ /* 0x000fe40000000012 */
[----:B------:R-:W4:Y:S01]  /*03c0*/  LDG.E.64 R18, desc[UR16][R4.64+-0x10] ;  /* 0xfffff01004127981 */ /* 0x000f22000c1e1b00 */
[----:B-----5:R-:W-:-:S03]  /*03d0*/  DADD R14, R6, -R14 ;  /* 0x00000000060e7229 */ /* 0x020fc6000000080e */
[----:B------:R-:W4:Y:S05]  /*03e0*/  LDG.E.64 R6, desc[UR16][R26.64+-0x10] ;  /* 0xfffff0101a067981 */ /* 0x000f2a000c1e1b00 */
[----:B------:R-:W-:Y:S02]  /*03f0*/  DFMA R14, R14, R14, R10 ;  /* 0x0000000e0e0e722b */ /* 0x000fe4000000000a */
[----:B--2---:R-:W-:Y:S01]  /*0400*/  DADD R16, R8, -R16 ;  /* 0x0000000008107229 */ /* 0x004fe20000000810 */
[----:B------:R-:W2:Y:S04]  /*0410*/  LDG.E.64 R10, desc[UR16][R26.64+-0x8] ;  /* 0xfffff8101a0a7981 */ /* 0x000ea8000c1e1b00 */
[----:B------:R-:W2:Y:S01]  /*0420*/  LDG.E.64 R8, desc[UR16][R4.64+-0x8] ;  /* 0xfffff81004087981 */ /* 0x000ea2000c1e1b00 */
[----:B---3--:R-:W-:-:S02]  /*0430*/  DADD R20, R12, -R20 ;  /* 0x000000000c147229 */ /* 0x008fc40000000814 */
[----:B------:R-:W-:Y:S01]  /*0440*/  DFMA R16, R16, R16, R14 ;  /* 0x000000101010722b */ /* 0x000fe2000000000e */
[----:B------:R-:W3:Y:S04]  /*0450*/  LDG.E.64 R12, desc[UR16][R4.64] ;  /* 0x00000010040c7981 */ /* 0x000ee8000c1e1b00 */
[----:B------:R-:W3:Y:S03]  /*0460*/  LDG.E.64 R14, desc[UR16][R26.64] ;  /* 0x000000101a0e7981 */ /* 0x000ee6000c1e1b00 */
[----:B------:R-:W-:Y:S02]  /*0470*/  DFMA R20, R20, R20, R16 ;  /* 0x000000141414722b */ /* 0x000fe40000000010 */
[----:B------:R-:W5:Y:S01]  /*0480*/  LDG.E.64 R16, desc[UR16][R4.64+0x8] ;  /* 0x0000081004107981 */ /* 0x000f62000c1e1b00 */
[----:B----4-:R-:W-:-:S03]  /*0490*/  DADD R18, R6, -R18 ;  /* 0x0000000006127229 */ /* 0x010fc60000000812 */
[----:B------:R-:W5:Y:S05]  /*04a0*/  LDG.E.64 R6, desc[UR16][R26.64+0x8] ;  /* 0x000008101a067981 */ /* 0x000f6a000c1e1b00 */
[----:B------:R-:W-:Y:S01]  /*04b0*/  DFMA R18, R18, R18, R20 ;  /* 0x000000121212722b */ /* 0x000fe20000000014 */
[----:B------:R-:W4:Y:S01]  /*04c0*/  LDG.E.64 R20, desc[UR16][R4.64+0x10] ;  /* 0x0000101004147981 */ /* 0x000f22000c1e1b00 */
[----:B--2---:R-:W-:-:S03]  /*04d0*/  DADD R8, R10, -R8 ;  /* 0x000000000a087229 */ /* 0x004fc60000000808 */
[----:B------:R-:W4:Y:S05]  /*04e0*/  LDG.E.64 R10, desc[UR16][R26.64+0x10] ;  /* 0x000010101a0a7981 */ /* 0x000f2a000c1e1b00 */
[----:B------:R-:W-:Y:S02]  /*04f0*/  DFMA R8, R8, R8, R18 ;  /* 0x000000080808722b */ /* 0x000fe40000000012 */
[----:B---3--:R-:W-:Y:S01]  /*0500*/  DADD R12, R14, -R12 ;  /* 0x000000000e0c7229 */ /* 0x008fe2000000080c */
[----:B------:R-:W2:Y:S04]  /*0510*/  LDG.E.64 R18, desc[UR16][R4.64+0x18] ;  /* 0x0000181004127981 */ /* 0x000ea8000c1e1b00 */
[----:B------:R-:W2:Y:S03]  /*0520*/  LDG.E.64 R14, desc[UR16][R26.64+0x18] ;  /* 0x000018101a0e7981 */ /* 0x000ea6000c1e1b00 */
[----:B------:R-:W-:Y:S01]  /*0530*/  DFMA R12, R12, R12, R8 ;  /* 0x0000000c0c0c722b */ /* 0x000fe20000000008 */
[----:B------:R-:W3:Y:S01]  /*0540*/  LDG.E.64 R8, desc[UR16][R26.64+0x20] ;  /* 0x000020101a087981 */ /* 0x000ee2000c1e1b00 */
[----:B-----5:R-:W-:-:S03]  /*0550*/  DADD R16, R6, -R16 ;  /* 0x0000000006107229 */ /* 0x020fc60000000810 */
[----:B------:R-:W3:Y:S05]  /*0560*/  LDG.E.64 R6, desc[UR16][R4.64+0x20] ;  /* 0x0000201004067981 */ /* 0x000eea000c1e1b00 */
[----:B------:R-:W-:Y:S01]  /*0570*/  DFMA R16, R16, R16, R12 ;  /* 0x000000101010722b */ /* 0x000fe2000000000c */
[----:B------:R-:W5:Y:S01]  /*0580*/  LDG.E.64 R12, desc[UR16][R26.64+0x28] ;  /* 0x000028101a0c7981 */ /* 0x000f62000c1e1b00 */
[----:B----4-:R-:W-:-:S03]  /*0590*/  DADD R20, R10, -R20 ;  /* 0x000000000a147229 */ /* 0x010fc60000000814 */
[----:B------:R-:W5:Y:S05]  /*05a0*/  LDG.E.64 R10, desc[UR16][R4.64+0x28] ;  /* 0x00002810040a7981 */ /* 0x000f6a000c1e1b00 */
[----:B------:R-:W-:Y:S01]  /*05b0*/  DFMA R20, R20, R20, R16 ;  /* 0x000000141414722b */ /* 0x000fe20000000010 */
[----:B------:R-:W4:Y:S01]  /*05c0*/  LDG.E.64 R16, desc[UR16][R26.64+0x30] ;  /* 0x000030101a107981 */ /* 0x000f22000c1e1b00 */
[----:B--2---:R-:W-:-:S03]  /*05d0*/  DADD R18, R14, -R18 ;  /* 0x000000000e127229 */ /* 0x004fc60000000812 */
[----:B------:R0:W4:Y:S05]  /*05e0*/  LDG.E.64 R14, desc[UR16][R4.64+0x30] ;  /* 0x00003010040e7981 */ /* 0x00012a000c1e1b00 */
[----:B------:R-:W-:Y:S01]  /*05f0*/  DFMA R18, R18, R18, R20 ;  /* 0x000000121212722b */ /* 0x000fe20000000014 */
[----:B------:R-:W2:Y:S01]  /*0600*/  LDG.E.64 R20, desc[UR16][R26.64+0x38] ;  /* 0x000038101a147981 */ /* 0x000ea2000c1e1b00 */
[----:B------:R-:W-:-:S04]  /*0610*/  UIADD3 UR11, UPT, UPT, UR11, 0x10, URZ ;  /* 0x000000100b0b7890 */ /* 0x000fc8000fffe0ff */
[----:B------:R-:W-:Y:S01]  /*0620*/  UISETP.NE.AND UP1, UPT, UR11, URZ, UPT ;  /* 0x000000ff0b00728c */ /* 0x000fe2000bf25270 */
[----:B0-----:R-:W-:Y:S01]  /*0630*/  IADD3 R4, P0, PT, R4, 0x80, RZ ;  /* 0x0000008004047810 */ /* 0x001fe20007f1e0ff */
[----:B------:R-:W-:-:S03]  /*0640*/  VIADD R24, R24, 0x10 ;  /* 0x0000001018187836 */ /* 0x000fc60000000000 */
[----:B------:R-:W-:Y:S01]  /*0650*/  IADD3.X R5, PT, PT, RZ, R5, RZ, P0, !PT ;  /* 0x00000005ff057210 */ /* 0x000fe200007fe4ff */
[----:B---3--:R-:W-:-:S08]  /*0660*/  DADD R6, R8, -R6 ;  /* 0x0000000008067229 */ /* 0x008fd00000000806 */
[----:B------:R-:W-:Y:S02]  /*0670*/  DFMA R18, R6, R6, R18 ;  /* 0x000000060612722b */ /* 0x000fe40000000012 */
[----:B-----5:R-:W-:-:S08]  /*0680*/  DADD R10, R12, -R10 ;  /* 0x000000000c0a7229 */ /* 0x020fd0000000080a */
[----:B------:R-:W-:Y:S02]  /*0690*/  DFMA R18, R10, R10, R18 ;  /* 0x0000000a0a12722b */ /* 0x000fe40000000012 */
[----:B----4-:R-:W-:Y:S02]  /*06a0*/  DADD R14, R16, -R14 ;  /* 0x00000000100e7229 */ /* 0x010fe4000000080e */
[----:B--2---:R-:W-:-:S06]  /*06b0*/  DADD R20, R20, -R22 ;  /* 0x0000000014147229 */ /* 0x004fcc0000000816 */
[----:B------:R-:W-:-:S08]  /*06c0*/  DFMA R18, R14, R14, R18 ;  /* 0x0000000e0e12722b */ /* 0x000fd00000000012 */
[----:B------:R-:W-:Y:S01]  /*06d0*/  DFMA R8, R20, R20, R18 ;  /* 0x000000141408722b */ /* 0x000fe20000000012 */
[----:B------:R-:W-:Y:S10]  /*06e0*/  BRA.U UP1, `(.L_x_17) ;  /* 0xfffffff901dc7547 */ /* 0x000ff4000b83ffff */
.L_x_16:
[----:B------:R-:W-:Y:S05]  /*06f0*/  BRA.U !UP0, `(.L_x_15) ;  /* 0x0000000508647547 */ /* 0x000fea000b800000 */
[----:B------:R-:W-:Y:S02]  /*0700*/  UISETP.GE.U32.AND UP0, UPT, UR9, 0x8, UPT ;  /* 0x000000080900788c */ /* 0x000fe4000bf06070 */
[----:B------:R-:W-:-:S04]  /*0710*/  ULOP3.LUT UR5, UR8, 0x7, URZ, 0xc0, !UPT ;  /* 0x0000000708057892 */ /* 0x000fc8000f8ec0ff */
[----:B------:R-:W-:-:S03]  /*0720*/  UISETP.NE.AND UP1, UPT, UR5, URZ, UPT ;  /* 0x000000ff0500728c */ /* 0x000fc6000bf25270 */
[----:B------:R-:W-:Y:S08]  /*0730*/  BRA.U !UP0, `(.L_x_18) ;  /* 0x0000000108987547 */ /* 0x000ff0000b800000 */
[----:B------:R-:W0:Y:S01]  /*0740*/  LDC.64 R6, c[0x0][0x380] ;  /* 0x0000e000ff067b82 */ /* 0x000e220000000a00 */
[----:B------:R-:W-:-:S07]  /*0750*/  IADD3 R5, PT, PT, R29, R2, RZ ;  /* 0x000000021d057210 */ /* 0x000fce0007ffe0ff */
[----:B------:R-:W1:Y:S01]  /*0760*/  LDC.64 R24, c[0x0][0x388] ;  /* 0x0000e200ff187b82 */ /* 0x000e620000000a00 */
[----:B0-----:R-:W-:-:S05]  /*0770*/  IMAD.WIDE R6, R5, 0x8, R6 ;  /* 0x0000000805067825 */ /* 0x001fca00078e0206 */
[----:B------:R-:W2:Y:S01]  /*0780*/  LDG.E.64 R16, desc[UR16][R6.64] ;  /* 0x0000001006107981 */ /* 0x000ea2000c1e1b00 */
[----:B-1----:R-:W-:-:S03]  /*0790*/  IMAD.WIDE.U32 R24, R2, 0x8, R24 ;  /* 0x0000000802187825 */ /* 0x002fc600078e0018 */
[----:B------:R-:W3:Y:S04]  /*07a0*/  LDG.E.64 R12, desc[UR16][R6.64+0x8] ;  /* 0x00000810060c7981 */ /* 0x000ee8000c1e1b00 */
[----:B------:R-:W2:Y:S04]  /*07b0*/  LDG.E.64 R18, desc[UR16][R24.64] ;  /* 0x0000001018127981 */ /* 0x000ea8000c1e1b00 */
[----:B------:R-:W3:Y:S04]  /*07c0*/  LDG.E.64 R14, desc[UR16][R24.64+0x8] ;  /* 0x00000810180e7981 */ /* 0x000ee8000c1e1b00 */
[----:B------:R-:W4:Y:S04]  /*07d0*/  LDG.E.64 R10, desc[UR16][R6.64+0x10] ;  /* 0x00001010060a7981 */ /* 0x000f28000c1e1b00 */
[----:B------:R-:W4:Y:S04]  /*07e0*/  LDG.E.64 R4, desc[UR16][R24.64+0x10] ;  /* 0x0000101018047981 */ /* 0x000f28000c1e1b00 */
[----:B------:R-:W5:Y:S04]  /*07f0*/  LDG.E.64 R20, desc[UR16][R6.64+0x18] ;  /* 0x0000181006147981 */ /* 0x000f68000c1e1b00 */
[----:B------:R-:W5:Y:S04]  /*0800*/  LDG.E.64 R22, desc[UR16][R24.64+0x18] ;  /* 0x0000181018167981 */ /* 0x000f68000c1e1b00 */
[----:B------:R-:W5:Y:S01]  /*0810*/  LDG.E.64 R26, desc[UR16][R24.64+0x38] ;  /* 0x00003810181a7981 */ /* 0x000f62000c1e1b00 */
[----:B--2---:R-:W-:-:S03]  /*0820*/  DADD R18, R16, -R18 ;  /* 0x0000000010127229 */ /* 0x004fc60000000812 */
[----:B------:R-:W2:Y:S01]  /*0830*/  LDG.E.64 R16, desc[UR16][R6.64+0x20] ;  /* 0x0000201006107981 */ /* 0x000ea2000c1e1b00 */
[----:B---3--:R-:W-:-:S03]  /*0840*/  DADD R12, R12, -R14 ;  /* 0x000000000c0c7229 */ /* 0x008fc6000000080e */
[----:B------:R-:W2:Y:S01]  /*0850*/  LDG.E.64 R14, desc[UR16][R24.64+0x20] ;  /* 0x00002010180e7981 */ /* 0x000ea2000c1e1b00 */
[----:B------:R-:W-:-:S03]  /*0860*/  DFMA R18, R18, R18, R8 ;  /* 0x000000121212722b */ /* 0x000fc60000000008 */
[----:B------:R-:W3:Y:S01]  /*0870*/  LDG.E.64 R8, desc[UR16][R6.64+0x30] ;  /* 0x0000301006087981 */ /* 0x000ee2000c1e1b00 */
[----:B----4-:R-:W-:-:S03]  /*0880*/  DADD R4, R10, -R4 ;  /* 0x000000000a047229 */ /* 0x010fc60000000804 */
[----:B------:R-:W4:Y:S01]  /*0890*/  LDG.E.64 R10, desc[UR16][R24.64+0x28] ;  /* 0x00002810180a7981 */ /* 0x000f22000c1e1b00 */
[----:B------:R-:W-:-:S03]  /*08a0*/  DFMA R18, R12, R12, R18 ;  /* 0x0000000c0c12722b */ /* 0x000fc60000000012 */
[----:B------:R-:W4:Y:S05]  /*08b0*/  LDG.E.64 R12, desc[UR16][R6.64+0x28] ;  /* 0x00002810060c7981 */ /* 0x000f2a000c1e1b00 */
[----:B------:R-:W-:Y:S01]  /*08c0*/  DFMA R18, R4, R4, R18 ;  /* 0x000000040412722b */ /* 0x000fe20000000012 */
[----:B------:R-:W3:Y:S04]  /*08d0*/  LDG.E.64 R4, desc[UR16][R24.64+0x30] ;  /* 0x0000301018047981 */ /* 0x000ee8000c1e1b00 */
[----:B------:R-:W3:Y:S01]  /*08e0*/  LDG.E.64 R6, desc[UR16][R6.64+0x38] ;  /* 0x0000381006067981 */ /* 0x000ee2000c1e1b00 */
[----:B-----5:R-:W-:-:S08]  /*08f0*/  DADD R20, R20, -R22 ;  /* 0x0000000014147229 */ /* 0x020fd00000000816 */
[----:B------:R-:W-:Y:S01]  /*0900*/  DFMA R18, R20, R20, R18 ;  /* 0x000000141412722b */ /* 0x000fe20000000012 */
[----:B------:R-:W-:Y:S01]  /*0910*/  VIADD R2, R2, 0x8 ;  /* 0x0000000802027836 */ /* 0x000fe20000000000 */
[----:B--2---:R-:W-:-:S08]  /*0920*/  DADD R14, R16, -R14 ;  /* 0x00000000100e7229 */ /* 0x004fd0000000080e */
[----:B------:R-:W-:Y:S02]  /*0930*/  DFMA R18, R14, R14, R18 ;  /* 0x0000000e0e12722b */ /* 0x000fe40000000012 */
[----:B----4-:R-:W-:-:S08]  /*0940*/  DADD R10, R12, -R10 ;  /* 0x000000000c0a7229 */ /* 0x010fd0000000080a */
[----:B------:R-:W-:Y:S02]  /*0950*/  DFMA R18, R10, R10, R18 ;  /* 0x0000000a0a12722b */ /* 0x000fe40000000012 */
[----:B---3--:R-:W-:Y:S02]  /*0960*/  DADD R4, R8, -R4 ;  /* 0x0000000008047229 */ /* 0x008fe40000000804 */
[----:B------:R-:W-:-:S06]  /*0970*/  DADD R26, R6, -R26 ;  /* 0x00000000061a7229 */ /* 0x000fcc000000081a */
[----:B------:R-:W-:-:S08]  /*0980*/  DFMA R18, R4, R4, R18 ;  /* 0x000000040412722b */ /* 0x000fd00000000012 */
[----:B------:R-:W-:-:S11]  /*0990*/  DFMA R8, R26, R26, R18 ;  /* 0x0000001a1a08722b */ /* 0x000fd60000000012 */
.L_x_18:
        /* <DEDUP_REMOVED lines=17> */
[----:B------:R-:W5:Y:S01]  /*0ab0*/  LDG.E.64 R20, desc[UR16][R24.64+0x18] ;  /* 0x0000181018147981 */ /* 0x000f62000c1e1b00 */
[----:B------:R-:W-:Y:S01]  /*0ac0*/  VIADD R2, R2, 0x4 ;  /* 0x0000000402027836 */ /* 0x000fe20000000000 */
[----:B--2---:R-:W-:-:S02]  /*0ad0*/  DADD R4, R4, -R6 ;  /* 0x0000000004047229 */ /* 0x004fc40000000806 */
[----:B---3--:R-:W-:-:S06]  /*0ae0*/  DADD R10, R10, -R12 ;  /* 0x000000000a0a7229 */ /* 0x008fcc000000080c */
[----:B------:R-:W-:Y:S02]  /*0af0*/  DFMA R4, R4, R4, R8 ;  /* 0x000000040404722b */ /* 0x000fe40000000008 */
[----:B----4-:R-:W-:-:S06]  /*0b00*/  DADD R14, R14, -R16 ;  /* 0x000000000e0e7229 */ /* 0x010fcc0000000810 */
[----:B------:R-:W-:Y:S02]  /*0b10*/  DFMA R4, R10, R10, R4 ;  /* 0x0000000a0a04722b */ /* 0x000fe40000000004 */
[----:B-----5:R-:W-:-:S06]  /*0b20*/  DADD R18, R18, -R20 ;  /* 0x0000000012127229 */ /* 0x020fcc0000000814 */
[----:B------:R-:W-:-:S08]  /*0b30*/  DFMA R4, R14, R14, R4 ;  /* 0x0000000e0e04722b */ /* 0x000fd00000000004 */
[----:B------:R-:W-:-:S11]  /*0b40*/  DFMA R8, R18, R18, R4 ;  /* 0x000000121208722b */ /* 0x000fd60000000004 */
.L_x_19:
[----:B------:R-:W-:Y:S05]  /*0b50*/  BRA.U !UP1, `(.L_x_15) ;  /* 0x00000001094c7547 */ /* 0x000fea000b800000 */
[----:B------:R-:W0:Y:S01]  /*0b60*/  LDC.64 R6, c[0x0][0x388] ;  /* 0x0000e200ff067b82 */ /* 0x000e220000000a00 */
[----:B------:R-:W-:Y:S01]  /*0b70*/  IADD3 R29, PT, PT, R29, R2, RZ ;  /* 0x000000021d1d7210 */ /* 0x000fe20007ffe0ff */
[----:B------:R-:W-:-:S06]  /*0b80*/  UIADD3 UR4, UPT, UPT, -UR4, URZ, URZ ;  /* 0x000000ff04047290 */ /* 0x000fcc000fffe1ff */
[----:B------:R-:W1:Y:S01]  /*0b90*/  LDC.64 R4, c[0x0][0x380] ;  /* 0x0000e000ff047b82 */ /* 0x000e620000000a00 */
[----:B0-----:R-:W-:-:S04]  /*0ba0*/  IMAD.WIDE.U32 R6, R2, 0x8, R6 ;  /* 0x0000000802067825 */ /* 0x001fc800078e0006 */
[----:B------:R-:W-:Y:S01]  /*0bb0*/  IMAD.MOV.U32 R2, RZ, RZ, R6 ;  /* 0x000000ffff027224 */ /* 0x000fe200078e0006 */
[----:B------:R-:W-:-:S07]  /*0bc0*/  MOV R13, R7 ;  /* 0x00000007000d7202 */ /* 0x000fce0000000f00 */
.L_x_20:
[----:B-1----:R-:W-:-:S04]  /*0bd0*/  IMAD.WIDE R6, R29, 0x8, R4 ;  /* 0x000000081d067825 */ /* 0x002fc800078e0204 */
[----:B------:R-:W-:Y:S02]  /*0be0*/  IMAD.MOV.U32 R12, RZ, RZ, R2 ;  /* 0x000000ffff0c7224 */ /* 0x000fe400078e0002 */
[----:B------:R-:W2:Y:S04]  /*0bf0*/  LDG.E.64 R6, desc[UR16][R6.64] ;  /* 0x0000001006067981 */ /* 0x000ea8000c1e1b00 */
[----:B------:R0:W2:Y:S01]  /*0c00*/  LDG.E.64 R10, desc[UR16][R12.64] ;  /* 0x000000100c0a7981 */ /* 0x0000a2000c1e1b00 */
[----:B------:R-:W-:Y:S01]  /*0c10*/  UIADD3 UR4, UPT, UPT, UR4, 0x1, URZ ;  /* 0x0000000104047890 */ /* 0x000fe2000fffe0ff */
[----:B------:R-:W-:Y:S02]  /*0c20*/  IADD3 R2, P0, PT, R2, 0x8, RZ ;  /* 0x0000000802027810 */ /* 0x000fe40007f1e0ff */
[----:B------:R-:W-:Y:S01]  /*0c30*/  IADD3 R29, PT, PT, R29, 0x1, RZ ;  /* 0x000000011d1d7810 */ /* 0x000fe20007ffe0ff */
[----:B------:R-:W-:-:S02]  /*0c40*/  UISETP.NE.AND UP0, UPT, UR4, URZ, UPT ;  /* 0x000000ff0400728c */ /* 0x000fc4000bf05270 */
[----:B0-----:R-:W-:Y:S01]  /*0c50*/  IMAD.X R13, RZ, RZ, R13, P0 ;  /* 0x000000ffff0d7224 */ /* 0x001fe200000e060d */
[----:B--2---:R-:W-:-:S08]  /*0c60*/  DADD R10, R6, -R10 ;  /* 0x00000000060a7229 */ /* 0x004fd0000000080a */
[----:B------:R-:W-:Y:S01]  /*0c70*/  DFMA R8, R10, R10, R8 ;  /* 0x0000000a0a08722b */ /* 0x000fe20000000008 */
[----:B------:R-:W-:Y:S10]  /*0c80*/  BRA.U UP0, `(.L_x_20) ;  /* 0xfffffffd00d07547 */ /* 0x000ff4000b83ffff */
.L_x_15:
[----:B------:R-:W0:Y:S01]  /*0c90*/  MUFU.RSQ64H R5, R9 ;  /* 0x0000000900057308 */ /* 0x000e220000001c00 */
[----:B------:R-:W-:Y:S01]  /*0ca0*/  IADD3 R4, PT, PT, R9, -0x3500000, RZ ;  /* 0xfcb0000009047810 */ /* 0x000fe20007ffe0ff */
[----:B------:R-:W-:Y:S01]  /*0cb0*/  IMAD.MOV.U32 R10, RZ, RZ, 0x0 ;  /* 0x00000000ff0a7424 */ /* 0x000fe200078e00ff */
[----:B------:R-:W-:Y:S01]  /*0cc0*/  MOV R11, 0x3fd80000 ;  /* 0x3fd80000000b7802 */ /* 0x000fe20000000f00 */
[----:B------:R-:W-:Y:S01]  /*0cd0*/  BSSY.RECONVERGENT B0, `(.L_x_21) ;  /* 0x0000011000007945 */ /* 0x000fe20003800200 */
[----:B------:R-:W-:Y:S02]  /*0ce0*/  ISETP.GE.U32.AND P0, PT, R4, 0x7ca00000, PT ;  /* 0x7ca000000400780c */ /* 0x000fe40003f06070 */
[----:B0-----:R-:W-:-:S08]  /*0cf0*/  DMUL R6, R4, R4 ;  /* 0x0000000404067228 */ /* 0x001fd00000000000 */
[----:B------:R-:W-:-:S08]  /*0d00*/  DFMA R6, -R6, R8, 1 ;  /* 0x3ff000000606742b */ /* 0x000fd00000000108 */
[----:B------:R-:W-:Y:S02]  /*0d10*/  DFMA R10, R6, R10, 0.5 ;  /* 0x3fe00000060a742b */ /* 0x000fe4000000000a */
[----:B------:R-:W-:-:S08]  /*0d20*/  DMUL R6, R4, R6 ;  /* 0x0000000604067228 */ /* 0x000fd00000000000 */
[----:B------:R-:W-:-:S08]  /*0d30*/  DFMA R14, R10, R6, R4 ;  /* 0x000000060a0e722b */ /* 0x000fd00000000004 */
[----:B------:R-:W-:Y:S02]  /*0d40*/  DMUL R6, R14, R8 ;  /* 0x000000080e067228 */ /* 0x000fe40000000000 */
[----:B------:R-:W-:Y:S01]  /*0d50*/  VIADD R13, R15, 0xfff00000 ;  /* 0xfff000000f0d7836 */ /* 0x000fe20000000000 */
[----:B------:R-:W-:-:S05]  /*0d60*/  MOV R12, R14 ;  /* 0x0000000e000c7202 */ /* 0x000fca0000000f00 */
[----:B------:R-:W-:-:S08]  /*0d70*/  DFMA R16, R6, -R6, R8 ;  /* 0x800000060610722b */ /* 0x000fd00000000008 */
[----:B------:R-:W-:Y:S01]  /*0d80*/  DFMA R10, R16, R12, R6 ;  /* 0x0000000c100a722b */ /* 0x000fe20000000006 */
[----:B------:R-:W-:Y:S10]  /*0d90*/  @!P0 BRA `(.L_x_22) ;  /* 0x0000000000108947 */ /* 0x000ff40003800000 */
[----:B------:R-:W-:Y:S01]  /*0da0*/  IMAD.MOV.U32 R10, RZ, RZ, R8 ;  /* 0x000000ffff0a7224 */ /* 0x000fe200078e0008 */
[----:B------:R-:W-:Y:S02]  /*0db0*/  MOV R11, R9 ;  /* 0x00000009000b7202 */ /* 0x000fe40000000f00 */
[----:B------:R-:W-:-:S07]  /*0dc0*/  MOV R2, 0xde0 ;  /* 0x00000de000027802 */ /* 0x000fce0000000f00 */
[----:B------:R-:W-:Y:S05]  /*0dd0*/  CALL.REL.NOINC `($__internal_1_$__cuda_sm20_dsqrt_rn_f64_mediumpath_v1) ;  /* 0x00000000001c7944 */ /* 0x000fea0003c00000 */
.L_x_22:
[----:B------:R-:W-:Y:S05]  /*0de0*/  BSYNC.RECONVERGENT B0 ;  /* 0x0000000000007941 */ /* 0x000fea0003800200 */
.L_x_21:
[----:B------:R-:W0:Y:S01]  /*0df0*/  LDC.64 R4, c[0x0][0x390] ;  /* 0x0000e400ff047b82 */ /* 0x000e220000000a00 */
[----:B------:R-:W1:Y:S02]  /*0e00*/  LDCU UR4, c[0x0][0x398] ;  /* 0x00007300ff0477ac */ /* 0x000e640008000800 */
[----:B-1----:R-:W-:-:S04]  /*0e10*/  IMAD R3, R0, UR4, R3 ;  /* 0x0000000400037c24 */ /* 0x002fc8000f8e0203 */
[----:B0-----:R-:W-:-:S05]  /*0e20*/  IMAD.WIDE R2, R3, 0x8, R4 ;  /* 0x0000000803027825 */ /* 0x001fca00078e0204 */
[----:B------:R-:W-:Y:S01]  /*0e30*/  STG.E.64 desc[UR16][R2.64], R10 ;  /* 0x0000000a02007986 */ /* 0x000fe2000c101b10 */
[----:B------:R-:W-:Y:S05]  /*0e40*/  EXIT ;  /* 0x000000000000794d */ /* 0x000fea0003800000 */
        .weak           $__internal_1_$__cuda_sm20_dsqrt_rn_f64_mediumpath_v1
        .type           $__internal_1_$__cuda_sm20_dsqrt_rn_f64_mediumpath_v1,@function
        .size           $__internal_1_$__cuda_sm20_dsqrt_rn_f64_mediumpath_v1,(.L_x_29 - $__internal_1_$__cuda_sm20_dsqrt_rn_f64_mediumpath_v1)
$__internal_1_$__cuda_sm20_dsqrt_rn_f64_mediumpath_v1:
[----:B------:R-:W-:Y:S01]  /*0e50*/  ISETP.GE.U32.AND P0, PT, R4, -0x3400000, PT ;  /* 0xfcc000000400780c */ /* 0x000fe20003f06070 */
[----:B------:R-:W-:Y:S01]  /*0e60*/  BSSY.RECONVERGENT B1, `(.L_x_23) ;  /* 0x0000026000017945 */ /* 0x000fe20003800200 */
[----:B------:R-:W-:Y:S01]  /*0e70*/  IMAD.MOV.U32 R12, RZ, RZ, R14 ;  /* 0x000000ffff0c7224 */ /* 0x000fe200078e000e */
[----:B------:R-:W-:Y:S01]  /*0e80*/  MOV R4, R16 ;  /* 0x0000001000047202 */ /* 0x000fe20000000f00 */
[----:B------:R-:W-:-:S09]  /*0e90*/  IMAD.MOV.U32 R5, RZ, RZ, R17 ;  /* 0x000000ffff057224 */ /* 0x000fd200078e0011 */
[----:B------:R-:W-:Y:S05]  /*0ea0*/  @!P0 BRA `(.L_x_24) ;  /* 0x0000000000208947 */ /* 0x000fea0003800000 */
[----:B------:R-:W-:-:S10]  /*0eb0*/  DFMA.RM R4, R4, R12, R6 ;  /* 0x0000000c0404722b */ /* 0x000fd40000004006 */
[----:B------:R-:W-:-:S04]  /*0ec0*/  IADD3 R8, P0, PT, R4, 0x1, RZ ;  /* 0x0000000104087810 */ /* 0x000fc80007f1e0ff */
[----:B------:R-:W-:-:S06]  /*0ed0*/  IADD3.X R9, PT, PT, RZ, R5, RZ, P0, !PT ;  /* 0x00000005ff097210 */ /* 0x000fcc00007fe4ff */
[----:B------:R-:W-:-:S08]  /*0ee0*/  DFMA.RP R6, -R4, R8, R10 ;  /* 0x000000080406722b */ /* 0x000fd0000000810a */
[----:B------:R-:W-:-:S06]  /*0ef0*/  DSETP.GT.AND P0, PT, R6, RZ, PT ;  /* 0x000000ff0600722a */ /* 0x000fcc0003f04000 */
[----:B------:R-:W-:Y:S02]  /*0f00*/  FSEL R4, R8, R4, P0 ;  /* 0x0000000408047208 */ /* 0x000fe40000000000 */
[----:B------:R-:W-:Y:S01]  /*0f10*/  FSEL R5, R9, R5, P0 ;  /* 0x0000000509057208 */ /* 0x000fe20000000000 */
[----:B------:R-:W-:Y:S06]  /*0f20*/  BRA `(.L_x_25) ;  /* 0x0000000000647947 */ /* 0x000fec0003800000 */
.L_x_24:
[----:B------:R-:W-:-:S14]  /*0f30*/  DSETP.NE.AND P0, PT, R10, RZ, PT ;  /* 0x000000ff0a00722a */ /* 0x000fdc0003f05000 */
[----:B------:R-:W-:Y:S05]  /*0f40*/  @!P0 BRA `(.L_x_26) ;  /* 0x0000000000588947 */ /* 0x000fea0003800000 */
[----:B------:R-:W-:-:S13]  /*0f50*/  ISETP.GE.AND P0, PT, R11, RZ, PT ;  /* 0x000000ff0b00720c */ /* 0x000fda0003f06270 */
[----:B------:R-:W-:Y:S01]  /*0f60*/  @!P0 IMAD.MOV.U32 R4, RZ, RZ, 0x0 ;  /* 0x00000000ff048424 */ /* 0x000fe200078e00ff */
[----:B------:R-:W-:Y:S01]  /*0f70*/  @!P0 MOV R5, 0xfff80000 ;  /* 0xfff8000000058802 */ /* 0x000fe20000000f00 */
[----:B------:R-:W-:Y:S06]  /*0f80*/  @!P0 BRA `(.L_x_25) ;  /* 0x00000000004c8947 */ /* 0x000fec0003800000 */
[----:B------:R-:W-:-:S13]  /*0f90*/  ISETP.GT.AND P0, PT, R11, 0x7fefffff, PT ;  /* 0x7fefffff0b00780c */ /* 0x000fda0003f04270 */
[----:B------:R-:W-:Y:S05]  /*0fa0*/  @P0 BRA `(.L_x_26) ;  /* 0x0000000000400947 */ /* 0x000fea0003800000 */
[----:B------:R-:W-:Y:S01]  /*0fb0*/  DMUL R4, R10, 8.11296384146066816958e+31 ;  /* 0x469000000a047828 */ /* 0x000fe20000000000 */
[----:B------:R-:W-:Y:S01]  /*0fc0*/  IMAD.MOV.U32 R6, RZ, RZ, RZ ;  /* 0x000000ffff067224 */ /* 0x000fe200078e00ff */
[----:B------:R-:W-:Y:S01]  /*0fd0*/  MOV R10, 0x0 ;  /* 0x00000000000a7802 */ /* 0x000fe20000000f00 */
[----:B------:R-:W-:-:S03]  /*0fe0*/  IMAD.MOV.U32 R11, RZ, RZ, 0x3fd80000 ;  /* 0x3fd80000ff0b7424 */ /* 0x000fc600078e00ff */
[----:B------:R-:W0:Y:S02]  /*0ff0*/  MUFU.RSQ64H R7, R5 ;  /* 0x0000000500077308 */ /* 0x000e240000001c00 */
[----:B0-----:R-:W-:-:S08]  /*1000*/  DMUL R8, R6, R6 ;  /* 0x0000000606087228 */ /* 0x001fd00000000000 */
[----:B------:R-:W-:-:S08]  /*1010*/  DFMA R8, R4, -R8, 1 ;  /* 0x3ff000000408742b */ /* 0x000fd00000000808 */
[----:B------:R-:W-:Y:S02]  /*1020*/  DFMA R10, R8, R10, 0.5 ;  /* 0x3fe00000080a742b */ /* 0x000fe4000000000a */
[----:B------:R-:W-:-:S08]  /*1030*/  DMUL R8, R6, R8 ;  /* 0x0000000806087228 */ /* 0x000fd00000000000 */
[----:B------:R-:W-:-:S08]  /*1040*/  DFMA R8, R10, R8, R6 ;  /* 0x000000080a08722b */ /* 0x000fd00000000006 */
[----:B------:R-:W-:Y:S02]  /*1050*/  DMUL R6, R4, R8 ;  /* 0x0000000804067228 */ /* 0x000fe40000000000 */
[----:B------:R-:W-:-:S06]  /*1060*/  IADD3 R9, PT, PT, R9, -0x100000, RZ ;  /* 0xfff0000009097810 */ /* 0x000fcc0007ffe0ff */
[----:B------:R-:W-:-:S08]  /*1070*/  DFMA R10, R6, -R6, R4 ;  /* 0x80000006060a722b */ /* 0x000fd00000000004 */
[----:B------:R-:W-:-:S10]  /*1080*/  DFMA R4, R8, R10, R6 ;  /* 0x0000000a0804722b */ /* 0x000fd40000000006 */
[----:B------:R-:W-:Y:S01]  /*1090*/  VIADD R5, R5, 0xfcb00000 ;  /* 0xfcb0000005057836 */ /* 0x000fe20000000000 */
[----:B------:R-:W-:Y:S06]  /*10a0*/  BRA `(.L_x_25) ;  /* 0x0000000000047947 */ /* 0x000fec0003800000 */
.L_x_26:
[----:B------:R-:W-:-:S11]  /*10b0*/  DADD R4, R10, R10 ;  /* 0x000000000a047229 */ /* 0x000fd6000000000a */
.L_x_25:
[----:B------:R-:W-:Y:S05]  /*10c0*/  BSYNC.RECONVERGENT B1 ;  /* 0x0000000000017941 */ /* 0x000fea0003800200 */
.L_x_23:
[----:B------:R-:W-:Y:S01]  /*10d0*/  MOV R10, R4 ;  /* 0x00000004000a7202 */ /* 0x000fe20000000f00 */
[----:B------:R-:W-:Y:S01]  /*10e0*/  IMAD.MOV.U32 R11, RZ, RZ, R5 ;  /* 0x000000ffff0b7224 */ /* 0x000fe200078e0005 */
[----:B------:R-:W-:Y:S01]  /*10f0*/  MOV R4, R2 ;  /* 0x0000000200047202 */ /* 0x000fe20000000f00 */
[----:B------:R-:W-:-:S04]  /*1100*/  IMAD.MOV.U32 R5, RZ, RZ, 0x0 ;  /* 0x00000000ff057424 */ /* 0x000fc800078e00ff */
[----:B------:R-:W-:Y:S05]  /*1110*/  RET.REL.NODEC R4 `(_Z24compute_distances_kernelPKdS0_Pdii) ;  /* 0xffffffec04b87950 */ /* 0x000fea0003c3ffff */
.L_x_27:
        /* <DEDUP_REMOVED lines=14> */
.L_x_29:


//--------------------- .nv.shared.reserved.0     --------------------------
	.section	.nv.shared.reserved.0,"aw",@nobits
	.weak		__nv_reservedSMEM_offset_0_alias
	.size		__nv_reservedSMEM_offset_0_alias, 0, 64
	.other		__nv_reservedSMEM_offset_0_alias,@"STO_CUDA_RESERVED_SHARED STV_DEFAULT"
__nv_reservedSMEM_offset_0_alias:
	.zero		0
	.zero		64


//--------------------- .nv.constant0._Z21update_weights_kernelPdPKdiidiii --------------------------
	.section	.nv.constant0._Z21update_weights_kernelPdPKdiidiii,"a",@progbits
	.sectionflags	@""
	.align	4
.nv.constant0._Z21update_weights_kernelPdPKdiidiii:
	.zero		940


//--------------------- .nv.constant0._Z15find_min_kernelPKdiPdPiS2_ --------------------------
	.section	.nv.constant0._Z15find_min_kernelPKdiPdPiS2_,"a",@progbits
	.sectionflags	@""
	.align	4
.nv.constant0._Z15find_min_kernelPKdiPdPiS2_:
	.zero		936


//--------------------- .nv.constant0._Z24compute_distances_kernelPKdS0_Pdii --------------------------
	.section	.nv.constant0._Z24compute_distances_kernelPKdS0_Pdii,"a",@progbits
	.sectionflags	@""
	.align	4
.nv.constant0._Z24compute_distances_kernelPKdS0_Pdii:
	.zero		928


//--------------------- SYMBOLS --------------------------

	.type		.nv.reservedSmem.offset0,@object
	.size		.nv.reservedSmem.offset0,0x4
